	.target	sm_90a

	.elftype	@"ET_EXEC"


//--------------------- .note.nv.tkinfo           --------------------------
	.section	.note.nv.tkinfo,"",@"SHT_NOTE"
	.sectionflags	@"SHF_NOTE_NV_TKINFO"
	.tkinfo
        /*0018*/ 	.word	0x00000002
        /*0030*/ 	.string	""
        /*0030*/ 	.string	"ptxas"
        /*0030*/ 	.string	"Cuda compilation tools, release 13.0, V13.0.88"
        /*0030*/ 	.string	"Build cuda_13.0.r13.0/compiler.36424714_0"
        /*0030*/ 	.string	"-arch sm_90a -m 64 "



//--------------------- .note.nv.cuinfo           --------------------------
	.section	.note.nv.cuinfo,"",@"SHT_NOTE"
	.sectionflags	@"SHF_NOTE_NV_CUINFO"
        /*0018*/ 	.short	0x0002
        /*001a*/ 	.short	0x005a
        /*001c*/ 	.short	0x0082
	.zero		2


//--------------------- .nv.info                  --------------------------
	.section	.nv.info,"",@"SHT_CUDA_INFO"
	.align	4


	//----- nvinfo : EIATTR_REGCOUNT
	.align		4
        /*0000*/ 	.byte	0x04, 0x2f
        /*0002*/ 	.short	(.L_15 - .L_14)
	.align		4
.L_14:
        /*0004*/ 	.word	index@(_ZN7cutlass13device_kernelINS_4gemm6kernel13GemmUniversalIN4cute5tupleIJiiiiEEENS1_10collective13CollectiveMmaINS1_34MainloopSm90TmaGmmaWarpSpecializedILi7ENS5_IJNS4_1CILi4EEENSA_ILi2EEENSA_ILi1EEEEEENS1_32KernelTmaWarpSpecializedPingpongEEENS5_IJNSA_ILi64EEESH_SH_EEENS_10tfloat32_tENS5_IJlSD_lEEESJ_SK_NS4_8TiledMMAINS4_8MMA_AtomIJNS4_4SM904GMMA29MMA_64x64x8_F32TF32TF32_SS_TNILNSO_7ScaleInE1ELSQ_1EEEEEENS4_6LayoutINS5_IJSD_SD_SD_EEENS5_IJNSA_ILi0EEESV_SV_EEEEENS5_IJNS4_10UnderscoreESY_SY_EEEEENS4_23SM90_TMA_LOAD_MULTICASTENS4_14ComposedLayoutINS4_7SwizzleILi3ELi4ELi3EEENS4_18smem_ptr_flag_bitsILi32EEENST_INS5_IJNSA_ILi8EEENSA_ILi32EEEEEENS5_IJS18_SD_EEEEEEEvNS4_8identityES11_S1C_vS1D_EENS_8epilogue10collective6detail29Sm90TmaWarpSpecializedAdapterINS1G_15DefaultEpilogueISJ_SK_SK_NS1F_6thread17LinearCombinationISJ_Li1EffLNS1K_9ScaleType4KindE0ELNS_15FloatRoundStyleE2ESJ_EENS1_15EpilogueDefaultEEEEEvvEEEEvNT_6ParamsE)
        /*0008*/ 	.word	0x000000a8


	//----- nvinfo : EIATTR_FRAME_SIZE
	.align		4
.L_15:
        /*000c*/ 	.byte	0x04, 0x11
        /*000e*/ 	.short	(.L_17 - .L_16)
	.align		4
.L_16:
        /*0010*/ 	.word	index@(_ZN7cutlass13device_kernelINS_4gemm6kernel13GemmUniversalIN4cute5tupleIJiiiiEEENS1_10collective13CollectiveMmaINS1_34MainloopSm90TmaGmmaWarpSpecializedILi7ENS5_IJNS4_1CILi4EEENSA_ILi2EEENSA_ILi1EEEEEENS1_32KernelTmaWarpSpecializedPingpongEEENS5_IJNSA_ILi64EEESH_SH_EEENS_10tfloat32_tENS5_IJlSD_lEEESJ_SK_NS4_8TiledMMAINS4_8MMA_AtomIJNS4_4SM904GMMA29MMA_64x64x8_F32TF32TF32_SS_TNILNSO_7ScaleInE1ELSQ_1EEEEEENS4_6LayoutINS5_IJSD_SD_SD_EEENS5_IJNSA_ILi0EEESV_SV_EEEEENS5_IJNS4_10UnderscoreESY_SY_EEEEENS4_23SM90_TMA_LOAD_MULTICASTENS4_14ComposedLayoutINS4_7SwizzleILi3ELi4ELi3EEENS4_18smem_ptr_flag_bitsILi32EEENST_INS5_IJNSA_ILi8EEENSA_ILi32EEEEEENS5_IJS18_SD_EEEEEEEvNS4_8identityES11_S1C_vS1D_EENS_8epilogue10collective6detail29Sm90TmaWarpSpecializedAdapterINS1G_15DefaultEpilogueISJ_SK_SK_NS1F_6thread17LinearCombinationISJ_Li1EffLNS1K_9ScaleType4KindE0ELNS_15FloatRoundStyleE2ESJ_EENS1_15EpilogueDefaultEEEEEvvEEEEvNT_6ParamsE)
        /*0014*/ 	.word	0x00000008


	//----- nvinfo : EIATTR_MIN_STACK_SIZE
	.align		4
.L_17:
        /*0018*/ 	.byte	0x04, 0x12
        /*001a*/ 	.short	(.L_19 - .L_18)
	.align		4
.L_18:
        /*001c*/ 	.word	index@(_ZN7cutlass13device_kernelINS_4gemm6kernel13GemmUniversalIN4cute5tupleIJiiiiEEENS1_10collective13CollectiveMmaINS1_34MainloopSm90TmaGmmaWarpSpecializedILi7ENS5_IJNS4_1CILi4EEENSA_ILi2EEENSA_ILi1EEEEEENS1_32KernelTmaWarpSpecializedPingpongEEENS5_IJNSA_ILi64EEESH_SH_EEENS_10tfloat32_tENS5_IJlSD_lEEESJ_SK_NS4_8TiledMMAINS4_8MMA_AtomIJNS4_4SM904GMMA29MMA_64x64x8_F32TF32TF32_SS_TNILNSO_7ScaleInE1ELSQ_1EEEEEENS4_6LayoutINS5_IJSD_SD_SD_EEENS5_IJNSA_ILi0EEESV_SV_EEEEENS5_IJNS4_10UnderscoreESY_SY_EEEEENS4_23SM90_TMA_LOAD_MULTICASTENS4_14ComposedLayoutINS4_7SwizzleILi3ELi4ELi3EEENS4_18smem_ptr_flag_bitsILi32EEENST_INS5_IJNSA_ILi8EEENSA_ILi32EEEEEENS5_IJS18_SD_EEEEEEEvNS4_8identityES11_S1C_vS1D_EENS_8epilogue10collective6detail29Sm90TmaWarpSpecializedAdapterINS1G_15DefaultEpilogueISJ_SK_SK_NS1F_6thread17LinearCombinationISJ_Li1EffLNS1K_9ScaleType4KindE0ELNS_15FloatRoundStyleE2ESJ_EENS1_15EpilogueDefaultEEEEEvvEEEEvNT_6ParamsE)
        /*0020*/ 	.word	0x00000008
.L_19:


//--------------------- .nv.compat                --------------------------
	.section	.nv.compat,"",@"SHT_CUDA_COMPAT_INFO"
	.align	4
        /*0000*/ 	.byte	0x02, 0x09, 0x01, 0x00, 0x02, 0x02, 0x04, 0x00, 0x02, 0x05, 0x05, 0x00, 0x03, 0x07, 0x01, 0x01
        /*0010*/ 	.byte	0x02, 0x03, 0x01, 0x00, 0x02, 0x06, 0x01, 0x00, 0x04, 0x0b, 0x08, 0x00, 0x00, 0x00, 0x00, 0x00
        /*0020*/ 	.byte	0x00, 0x00, 0x00, 0x00


//--------------------- .nv.info._ZN7cutlass13device_kernelINS_4gemm6kernel13GemmUniversalIN4cute5tupleIJiiiiEEENS1_10collective13CollectiveMmaINS1_34MainloopSm90TmaGmmaWarpSpecializedILi7ENS5_IJNS4_1CILi4EEENSA_ILi2EEENSA_ILi1EEEEEENS1_32KernelTmaWarpSpecializedPingpongEEENS5_IJNSA_ILi64EEESH_SH_EEENS_10tfloat32_tENS5_IJlSD_lEEESJ_SK_NS4_8TiledMMAINS4_8MMA_AtomIJNS4_4SM904GMMA29MMA_64x64x8_F32TF32TF32_SS_TNILNSO_7ScaleInE1ELSQ_1EEEEEENS4_6LayoutINS5_IJSD_SD_SD_EEENS5_IJNSA_ILi0EEESV_SV_EEEEENS5_IJNS4_10UnderscoreESY_SY_EEEEENS4_23SM90_TMA_LOAD_MULTICASTENS4_14ComposedLayoutINS4_7SwizzleILi3ELi4ELi3EEENS4_18smem_ptr_flag_bitsILi32EEENST_INS5_IJNSA_ILi8EEENSA_ILi32EEEEEENS5_IJS18_SD_EEEEEEEvNS4_8identityES11_S1C_vS1D_EENS_8epilogue10collective6detail29Sm90TmaWarpSpecializedAdapterINS1G_15DefaultEpilogueISJ_SK_SK_NS1F_6thread17LinearCombinationISJ_Li1EffLNS1K_9ScaleType4KindE0ELNS_15FloatRoundStyleE2ESJ_EENS1_15EpilogueDefaultEEEEEvvEEEEvNT_6ParamsE --------------------------
	.section	.nv.info._ZN7cutlass13device_kernelINS_4gemm6kernel13GemmUniversalIN4cute5tupleIJiiiiEEENS1_10collective13CollectiveMmaINS1_34MainloopSm90TmaGmmaWarpSpecializedILi7ENS5_IJNS4_1CILi4EEENSA_ILi2EEENSA_ILi1EEEEEENS1_32KernelTmaWarpSpecializedPingpongEEENS5_IJNSA_ILi64EEESH_SH_EEENS_10tfloat32_tENS5_IJlSD_lEEESJ_SK_NS4_8TiledMMAINS4_8MMA_AtomIJNS4_4SM904GMMA29MMA_64x64x8_F32TF32TF32_SS_TNILNSO_7ScaleInE1ELSQ_1EEEEEENS4_6LayoutINS5_IJSD_SD_SD_EEENS5_IJNSA_ILi0EEESV_SV_EEEEENS5_IJNS4_10UnderscoreESY_SY_EEEEENS4_23SM90_TMA_LOAD_MULTICASTENS4_14ComposedLayoutINS4_7SwizzleILi3ELi4ELi3EEENS4_18smem_ptr_flag_bitsILi32EEENST_INS5_IJNSA_ILi8EEENSA_ILi32EEEEEENS5_IJS18_SD_EEEEEEEvNS4_8identityES11_S1C_vS1D_EENS_8epilogue10collective6detail29Sm90TmaWarpSpecializedAdapterINS1G_15DefaultEpilogueISJ_SK_SK_NS1F_6thread17LinearCombinationISJ_Li1EffLNS1K_9ScaleType4KindE0ELNS_15FloatRoundStyleE2ESJ_EENS1_15EpilogueDefaultEEEEEvvEEEEvNT_6ParamsE,"",@"SHT_CUDA_INFO"
	.sectionflags	@""
	.align	4


	//----- nvinfo : EIATTR_CUDA_API_VERSION
	.align		4
        /*0000*/ 	.byte	0x04, 0x37
        /*0002*/ 	.short	(.L_21 - .L_20)
.L_20:
        /*0004*/ 	.word	0x00000082


	//----- nvinfo : EIATTR_KPARAM_INFO
	.align		4
.L_21:
        /*0008*/ 	.byte	0x04, 0x17
        /*000a*/ 	.short	(.L_23 - .L_22)
.L_22:
        /*000c*/ 	.word	0x00000000
        /*0010*/ 	.short	0x0000
        /*0012*/ 	.short	0x0070
        /*0014*/ 	.byte	0x00, 0xf0, 0x01, 0x10


	//----- nvinfo : EIATTR_SPARSE_MMA_MASK
	.align		4
.L_23:
        /*0018*/ 	.byte	0x03, 0x50
        /*001a*/ 	.short	0x0000


	//----- nvinfo : EIATTR_MAXREG_COUNT
	.align		4
        /*001c*/ 	.byte	0x03, 0x1b
        /*001e*/ 	.short	0x00a8


	//----- nvinfo : EIATTR_NUM_BARRIERS
	.align		4
        /*0020*/ 	.byte	0x02, 0x4c
        /*0022*/ 	.byte	0x01
	.zero		1


	//----- nvinfo : EIATTR_EXTERNS
	.align		4
        /*0024*/ 	.byte	0x04, 0x0f
        /*0026*/ 	.short	(.L_25 - .L_24)


	//   ....[0]....
	.align		4
.L_24:
        /*0028*/ 	.word	index@(__assertfail)


	//----- nvinfo : EIATTR_ANNOTATIONS
	.align		4
.L_25:
        /*002c*/ 	.byte	0x04, 0x55
        /*002e*/ 	.short	(.L_27 - .L_26)


	//   ....[0]....
.L_26:
        /*0030*/ 	.word	0x00000001
        /*0034*/ 	.byte	0x30, 0x0e, 0x00, 0x00, 0x01, 0x00, 0x00, 0x00, 0x00, 0x15, 0x00, 0x00, 0x01, 0x00, 0x00, 0x00
        /*0044*/ 	.byte	0xc0, 0x49, 0x00, 0x00, 0x01, 0x00, 0x00, 0x00, 0x10, 0x58, 0x00, 0x00


	//----- nvinfo : EIATTR_MERCURY_ISA_VERSION
	.align		4
.L_27:
        /*0050*/ 	.byte	0x03, 0x5f
        /*0052*/ 	.short	0x0101


	//----- nvinfo : EIATTR_INT_WARP_WIDE_INSTR_OFFSETS
	.align		4
        /*0054*/ 	.byte	0x04, 0x31
        /*0056*/ 	.short	(.L_29 - .L_28)


	//   ....[0]....
.L_28:
        /*0058*/ 	.word	0x00000560


	//   ....[1]....
        /*005c*/ 	.word	0x00000600


	//   ....[2]....
        /*0060*/ 	.word	0x00000620


	//   ....[3]....
        /*0064*/ 	.word	0x00000630


	//   ....[4]....
        /*0068*/ 	.word	0x00000680


	//   ....[5]....
        /*006c*/ 	.word	0x000006a0


	//   ....[6]....
        /*0070*/ 	.word	0x000007f0


	//   ....[7]....
        /*0074*/ 	.word	0x00000830


	//----- nvinfo : EIATTR_COOP_GROUP_MASK_REGIDS
	.align		4
.L_29:
        /*0078*/ 	.byte	0x04, 0x29
        /*007a*/ 	.short	(.L_31 - .L_30)


	//   ....[0]....
.L_30:
        /*007c*/ 	.word	0xffffffff


	//   ....[1]....
        /*0080*/ 	.word	0xffffffff


	//   ....[2]....
        /*0084*/ 	.word	0xffffffff


	//   ....[3]....
        /*0088*/ 	.word	0xffffffff


	//   ....[4]....
        /*008c*/ 	.word	0xffffffff


	//   ....[5]....
        /*0090*/ 	.word	0xffffffff


	//   ....[6]....
        /*0094*/ 	.word	0xffffffff


	//----- nvinfo : EIATTR_COOP_GROUP_INSTR_OFFSETS
	.align		4
.L_31:
        /*0098*/ 	.byte	0x04, 0x28
        /*009a*/ 	.short	(.L_33 - .L_32)


	//   ....[0]....
.L_32:
        /*009c*/ 	.word	0x00000070


	//   ....[1]....
        /*00a0*/ 	.word	0x00000080


	//   ....[2]....
        /*00a4*/ 	.word	0x00000140


	//   ....[3]....
        /*00a8*/ 	.word	0x00000330


	//   ....[4]....
        /*00ac*/ 	.word	0x00000370


	//   ....[5]....
        /*00b0*/ 	.word	0x000003b0


	//   ....[6]....
        /*00b4*/ 	.word	0x000009e0


	//----- nvinfo : EIATTR_REG_RECONFIG
	.align		4
.L_33:
        /*00b8*/ 	.byte	0x01, 0x54
	.zero		2


	//----- nvinfo : EIATTR_SYSCALL_OFFSETS
	.align		4
        /*00bc*/ 	.byte	0x04, 0x46
        /*00be*/ 	.short	(.L_35 - .L_34)


	//   ....[0]....
.L_34:
        /*00c0*/ 	.word	0x000019f0


	//----- nvinfo : EIATTR_MBARRIER_INSTR_OFFSETS
	.align		4
.L_35:
        /*00c4*/ 	.byte	0x04, 0x39
        /*00c6*/ 	.short	(.L_37 - .L_36)


	//   ....[0]....
.L_36:
        /*00c8*/ 	.word	0x00000240
        /*00cc*/ 	.word	0x000000ff
        /*00d0*/ 	.word	0x00000000
        /*00d4*/ 	.short	0x0100
        /*00d6*/ 	.byte	0x08
	.zero		1


	//   ....[1]....
        /*00d8*/ 	.word	0x00000250
        /*00dc*/ 	.word	0x000000ff
        /*00e0*/ 	.word	0x00000038
        /*00e4*/ 	.short	0x0100
        /*00e6*/ 	.byte	0x08
	.zero		1


	//   ....[2]....
        /*00e8*/ 	.word	0x00000260
        /*00ec*/ 	.word	0x000000ff
        /*00f0*/ 	.word	0x00000008
        /*00f4*/ 	.short	0x0100
        /*00f6*/ 	.byte	0x08
	.zero		1


	//   ....[3]....
        /*00f8*/ 	.word	0x00000270
        /*00fc*/ 	.word	0x000000ff
        /*0100*/ 	.word	0x00000040
        /*0104*/ 	.short	0x0100
        /*0106*/ 	.byte	0x08
	.zero		1


	//   ....[4]....
        /*0108*/ 	.word	0x00000280
        /*010c*/ 	.word	0x000000ff
        /*0110*/ 	.word	0x00000010
        /*0114*/ 	.short	0x0100
        /*0116*/ 	.byte	0x08
	.zero		1


	//   ....[5]....
        /*0118*/ 	.word	0x00000290
        /*011c*/ 	.word	0x000000ff
        /*0120*/ 	.word	0x00000048
        /*0124*/ 	.short	0x0100
        /*0126*/ 	.byte	0x08
	.zero		1


	//   ....[6]....
        /*0128*/ 	.word	0x000002a0
        /*012c*/ 	.word	0x000000ff
        /*0130*/ 	.word	0x00000018
        /*0134*/ 	.short	0x0100
        /*0136*/ 	.byte	0x08
	.zero		1


	//   ....[7]....
        /*0138*/ 	.word	0x000002b0
        /*013c*/ 	.word	0x000000ff
        /*0140*/ 	.word	0x00000050
        /*0144*/ 	.short	0x0100
        /*0146*/ 	.byte	0x08
	.zero		1


	//   ....[8]....
        /*0148*/ 	.word	0x000002c0
        /*014c*/ 	.word	0x000000ff
        /*0150*/ 	.word	0x00000020
        /*0154*/ 	.short	0x0100
        /*0156*/ 	.byte	0x08
	.zero		1


	//   ....[9]....
        /*0158*/ 	.word	0x000002d0
        /*015c*/ 	.word	0x000000ff
        /*0160*/ 	.word	0x00000058
        /*0164*/ 	.short	0x0100
        /*0166*/ 	.byte	0x08
	.zero		1


	//   ....[10]....
        /*0168*/ 	.word	0x000002e0
        /*016c*/ 	.word	0x000000ff
        /*0170*/ 	.word	0x00000028
        /*0174*/ 	.short	0x0100
        /*0176*/ 	.byte	0x08
	.zero		1


	//   ....[11]....
        /*0178*/ 	.word	0x000002f0
        /*017c*/ 	.word	0x000000ff
        /*0180*/ 	.word	0x00000060
        /*0184*/ 	.short	0x0100
        /*0186*/ 	.byte	0x08
	.zero		1


	//   ....[12]....
        /*0188*/ 	.word	0x00000300
        /*018c*/ 	.word	0x000000ff
        /*0190*/ 	.word	0x00000030
        /*0194*/ 	.short	0x0100
        /*0196*/ 	.byte	0x08
	.zero		1


	//   ....[13]....
        /*0198*/ 	.word	0x00000310
        /*019c*/ 	.word	0x000000ff
        /*01a0*/ 	.word	0x00000068
        /*01a4*/ 	.short	0x0100
        /*01a6*/ 	.byte	0x08
	.zero		1


	//   ....[14]....
        /*01a8*/ 	.word	0x00000860
        /*01ac*/ 	.word	0x000000ff
        /*01b0*/ 	.word	0x000000a0
        /*01b4*/ 	.short	0x0100
        /*01b6*/ 	.byte	0x08
	.zero		1


	//   ....[15]....
        /*01b8*/ 	.word	0x00000900
        /*01bc*/ 	.word	0x000000ff
        /*01c0*/ 	.word	0x000000a8
        /*01c4*/ 	.short	0x0100
        /*01c6*/ 	.byte	0x08
	.zero		1


	//   ....[16]....
        /*01c8*/ 	.word	0x00000960
        /*01cc*/ 	.word	0x000000ff
        /*01d0*/ 	.word	0x00000080
        /*01d4*/ 	.short	0x0100
        /*01d6*/ 	.byte	0x09
	.zero		1


	//   ....[17]....
        /*01d8*/ 	.word	0x00000970
        /*01dc*/ 	.word	0x000000ff
        /*01e0*/ 	.word	0x00000088
        /*01e4*/ 	.short	0x0100
        /*01e6*/ 	.byte	0x09
	.zero		1


	//   ....[18]....
        /*01e8*/ 	.word	0x00000980
        /*01ec*/ 	.word	0x000000ff
        /*01f0*/ 	.word	0x00000090
        /*01f4*/ 	.short	0x0100
        /*01f6*/ 	.byte	0x09
	.zero		1


	//   ....[19]....
        /*01f8*/ 	.word	0x00000990
        /*01fc*/ 	.word	0x000000ff
        /*0200*/ 	.word	0x00000098
        /*0204*/ 	.short	0x0100
        /*0206*/ 	.byte	0x09
	.zero		1


	//   ....[20]....
        /*0208*/ 	.word	0x000018b0
        /*020c*/ 	.word	0x000000ff
        /*0210*/ 	.word	0xfffffff8
        /*0214*/ 	.short	0x010a
        /*0216*/ 	.byte	0x2b
	.zero		1


	//   ....[21]....
        /*0218*/ 	.word	0x00001a70
        /*021c*/ 	.word	0x00000003
        /*0220*/ 	.word	0x00000000
        /*0224*/ 	.short	0x010a
        /*0226*/ 	.byte	0x3f
	.zero		1


	//   ....[22]....
        /*0228*/ 	.word	0x00001ab0
        /*022c*/ 	.word	0x00000003
        /*0230*/ 	.word	0x00000000
        /*0234*/ 	.short	0x010a
        /*0236*/ 	.byte	0x3f
	.zero		1


	//   ....[23]....
        /*0238*/ 	.word	0x00001f70
        /*023c*/ 	.word	0x000000ff
        /*0240*/ 	.word	0x00000000
        /*0244*/ 	.short	0x010a
        /*0246*/ 	.byte	0x04
	.zero		1


	//   ....[24]....
        /*0248*/ 	.word	0x00001fb0
        /*024c*/ 	.word	0x000000ff
        /*0250*/ 	.word	0x00000000
        /*0254*/ 	.short	0x010a
        /*0256*/ 	.byte	0x04
	.zero		1


	//   ....[25]....
        /*0258*/ 	.word	0x000023d0
        /*025c*/ 	.word	0x00000005
        /*0260*/ 	.word	0x00000000
        /*0264*/ 	.short	0x0101
        /*0266*/ 	.byte	0x3f
	.zero		1


	//   ....[26]....
        /*0268*/ 	.word	0x000024e0
        /*026c*/ 	.word	0x00000003
        /*0270*/ 	.word	0x00000000
        /*0274*/ 	.short	0x0101
        /*0276*/ 	.byte	0x30
	.zero		1


	//   ....[27]....
        /*0278*/ 	.word	0x00002610
        /*027c*/ 	.word	0x00000000
        /*0280*/ 	.word	0x00000000
        /*0284*/ 	.short	0x0101
        /*0286*/ 	.byte	0x3f
	.zero		1


	//   ....[28]....
        /*0288*/ 	.word	0x00002690
        /*028c*/ 	.word	0x000000ff
        /*0290*/ 	.word	0x00000008
        /*0294*/ 	.short	0x010a
        /*0296*/ 	.byte	0x2b
	.zero		1


	//   ....[29]....
        /*0298*/ 	.word	0x00004a00
        /*029c*/ 	.word	0x00000000
        /*02a0*/ 	.word	0x00000000
        /*02a4*/ 	.short	0x0101
        /*02a6*/ 	.byte	0x30
	.zero		1


	//   ....[30]....
        /*02a8*/ 	.word	0x00005470
        /*02ac*/ 	.word	0x0000000b
        /*02b0*/ 	.word	0x00000038
        /*02b4*/ 	.short	0x010a
        /*02b6*/ 	.byte	0x3f
	.zero		1


	//   ....[31]....
        /*02b8*/ 	.word	0x00005970
        /*02bc*/ 	.word	0x00000006
        /*02c0*/ 	.word	0x000000a8
        /*02c4*/ 	.short	0x0101
        /*02c6*/ 	.byte	0x3f
	.zero		1


	//   ....[32]....
        /*02c8*/ 	.word	0x00006080
        /*02cc*/ 	.word	0x00000007
        /*02d0*/ 	.word	0x00000000
        /*02d4*/ 	.short	0x010a
        /*02d6*/ 	.byte	0x3f
	.zero		1


	//   ....[33]....
        /*02d8*/ 	.word	0x00006100
        /*02dc*/ 	.word	0x00000006
        /*02e0*/ 	.word	0x00000000
        /*02e4*/ 	.short	0x010a
        /*02e6*/ 	.byte	0x3f
	.zero		1


	//   ....[34]....
        /*02e8*/ 	.word	0x00006190
        /*02ec*/ 	.word	0x00000007
        /*02f0*/ 	.word	0x00000000
        /*02f4*/ 	.short	0x010a
        /*02f6*/ 	.byte	0x3f
	.zero		1


	//   ....[35]....
        /*02f8*/ 	.word	0x00006220
        /*02fc*/ 	.word	0x00000006
        /*0300*/ 	.word	0x00000000
        /*0304*/ 	.short	0x010a
        /*0306*/ 	.byte	0x3f
	.zero		1


	//   ....[36]....
        /*0308*/ 	.word	0x000062b0
        /*030c*/ 	.word	0x00000007
        /*0310*/ 	.word	0x00000000
        /*0314*/ 	.short	0x010a
        /*0316*/ 	.byte	0x3f
	.zero		1


	//   ....[37]....
        /*0318*/ 	.word	0x00006340
        /*031c*/ 	.word	0x00000006
        /*0320*/ 	.word	0x00000000
        /*0324*/ 	.short	0x010a
        /*0326*/ 	.byte	0x3f
	.zero		1


	//   ....[38]....
        /*0328*/ 	.word	0x000063d0
        /*032c*/ 	.word	0x00000005
        /*0330*/ 	.word	0x00000000
        /*0334*/ 	.short	0x010a
        /*0336*/ 	.byte	0x3f
	.zero		1


	//   ....[39]....
        /*0338*/ 	.word	0x00006440
        /*033c*/ 	.word	0x00000003
        /*0340*/ 	.word	0xfffffff8
        /*0344*/ 	.short	0x010a
        /*0346*/ 	.byte	0x3f
	.zero		1


	//   ....[40]....
        /*0348*/ 	.word	0x00006490
        /*034c*/ 	.word	0x00000003
        /*0350*/ 	.word	0x00000000
        /*0354*/ 	.short	0x010a
        /*0356*/ 	.byte	0x3f
	.zero		1


	//   ....[41]....
        /*0358*/ 	.word	0x000064f0
        /*035c*/ 	.word	0x00000005
        /*0360*/ 	.word	0x00000000
        /*0364*/ 	.short	0x010a
        /*0366*/ 	.byte	0x3f
	.zero		1


	//   ....[42]....
        /*0368*/ 	.word	0x00006550
        /*036c*/ 	.word	0x00000003
        /*0370*/ 	.word	0x00000008
        /*0374*/ 	.short	0x010a
        /*0376*/ 	.byte	0x3f
	.zero		1


	//   ....[43]....
        /*0378*/ 	.word	0x00006620
        /*037c*/ 	.word	0x0000000b
        /*0380*/ 	.word	0x00000038
        /*0384*/ 	.short	0x010a
        /*0386*/ 	.byte	0x3f
	.zero		1


	//   ....[44]....
        /*0388*/ 	.word	0x000066f0
        /*038c*/ 	.word	0x00000007
        /*0390*/ 	.word	0x00000000
        /*0394*/ 	.short	0x010a
        /*0396*/ 	.byte	0x3f
	.zero		1


	//   ....[45]....
        /*0398*/ 	.word	0x00006740
        /*039c*/ 	.word	0x00000006
        /*03a0*/ 	.word	0x00000000
        /*03a4*/ 	.short	0x010a
        /*03a6*/ 	.byte	0x3f
	.zero		1


	//   ....[46]....
        /*03a8*/ 	.word	0x00006790
        /*03ac*/ 	.word	0x00000007
        /*03b0*/ 	.word	0x00000000
        /*03b4*/ 	.short	0x010a
        /*03b6*/ 	.byte	0x3f
	.zero		1


	//   ....[47]....
        /*03b8*/ 	.word	0x000067e0
        /*03bc*/ 	.word	0x00000006
        /*03c0*/ 	.word	0x00000000
        /*03c4*/ 	.short	0x010a
        /*03c6*/ 	.byte	0x3f
	.zero		1


	//   ....[48]....
        /*03c8*/ 	.word	0x00006830
        /*03cc*/ 	.word	0x00000007
        /*03d0*/ 	.word	0x00000000
        /*03d4*/ 	.short	0x010a
        /*03d6*/ 	.byte	0x3f
	.zero		1


	//   ....[49]....
        /*03d8*/ 	.word	0x00006880
        /*03dc*/ 	.word	0x00000006
        /*03e0*/ 	.word	0x00000000
        /*03e4*/ 	.short	0x010a
        /*03e6*/ 	.byte	0x3f
	.zero		1


	//----- nvinfo : EIATTR_NUM_MBARRIERS
	.align		4
.L_37:
        /*03e8*/ 	.byte	0x03, 0x38
        /*03ea*/ 	.short	0x0014


	//----- nvinfo : EIATTR_EXIT_INSTR_OFFSETS
	.align		4
        /*03ec*/ 	.byte	0x04, 0x1c
        /*03ee*/ 	.short	(.L_39 - .L_38)


	//   ....[0]....
.L_38:
        /*03f0*/ 	.word	0x00001490


	//   ....[1]....
        /*03f4*/ 	.word	0x000014f0


	//   ....[2]....
        /*03f8*/ 	.word	0x00005040


	//   ....[3]....
        /*03fc*/ 	.word	0x00005070


	//   ....[4]....
        /*0400*/ 	.word	0x00006420


	//----- nvinfo : EIATTR_MAX_THREADS
	.align		4
.L_39:
        /*0404*/ 	.byte	0x04, 0x05
        /*0406*/ 	.short	(.L_41 - .L_40)
.L_40:
        /*0408*/ 	.word	0x00000180
        /*040c*/ 	.word	0x00000001
        /*0410*/ 	.word	0x00000001


	//----- nvinfo : EIATTR_CRS_STACK_SIZE
	.align		4
.L_41:
        /*0414*/ 	.byte	0x04, 0x1e
        /*0416*/ 	.short	(.L_43 - .L_42)
.L_42:
        /*0418*/ 	.word	0x00000000


	//----- nvinfo : EIATTR_CBANK_PARAM_SIZE
	.align		4
.L_43:
        /*041c*/ 	.byte	0x03, 0x19
        /*041e*/ 	.short	0x0470


	//----- nvinfo : EIATTR_PARAM_CBANK
	.align		4
        /*0420*/ 	.byte	0x04, 0x0a
        /*0422*/ 	.short	(.L_45 - .L_44)
	.align		4
.L_44:
        /*0424*/ 	.word	index@(.nv.constant0._ZN7cutlass13device_kernelINS_4gemm6kernel13GemmUniversalIN4cute5tupleIJiiiiEEENS1_10collective13CollectiveMmaINS1_34MainloopSm90TmaGmmaWarpSpecializedILi7ENS5_IJNS4_1CILi4EEENSA_ILi2EEENSA_ILi1EEEEEENS1_32KernelTmaWarpSpecializedPingpongEEENS5_IJNSA_ILi64EEESH_SH_EEENS_10tfloat32_tENS5_IJlSD_lEEESJ_SK_NS4_8TiledMMAINS4_8MMA_AtomIJNS4_4SM904GMMA29MMA_64x64x8_F32TF32TF32_SS_TNILNSO_7ScaleInE1ELSQ_1EEEEEENS4_6LayoutINS5_IJSD_SD_SD_EEENS5_IJNSA_ILi0EEESV_SV_EEEEENS5_IJNS4_10UnderscoreESY_SY_EEEEENS4_23SM90_TMA_LOAD_MULTICASTENS4_14ComposedLayoutINS4_7SwizzleILi3ELi4ELi3EEENS4_18smem_ptr_flag_bitsILi32EEENST_INS5_IJNSA_ILi8EEENSA_ILi32EEEEEENS5_IJS18_SD_EEEEEEEvNS4_8identityES11_S1C_vS1D_EENS_8epilogue10collective6detail29Sm90TmaWarpSpecializedAdapterINS1G_15DefaultEpilogueISJ_SK_SK_NS1F_6thread17LinearCombinationISJ_Li1EffLNS1K_9ScaleType4KindE0ELNS_15FloatRoundStyleE2ESJ_EENS1_15EpilogueDefaultEEEEEvvEEEEvNT_6ParamsE)
        /*0428*/ 	.short	0x0210
        /*042a*/ 	.short	0x0470


	//----- nvinfo : EIATTR_SW_WAR
	.align		4
.L_45:
        /*042c*/ 	.byte	0x04, 0x36
        /*042e*/ 	.short	(.L_47 - .L_46)
.L_46:
        /*0430*/ 	.word	0x00000008
.L_47:


//--------------------- .nv.callgraph             --------------------------
	.section	.nv.callgraph,"",@"SHT_CUDA_CALLGRAPH"
	.align	4
	.sectionentsize	8
	.align		4
        /*0000*/ 	.word	0x00000000
	.align		4
        /*0004*/ 	.word	0xffffffff
	.align		4
        /*0008*/ 	.word	index@(_ZN7cutlass13device_kernelINS_4gemm6kernel13GemmUniversalIN4cute5tupleIJiiiiEEENS1_10collective13CollectiveMmaINS1_34MainloopSm90TmaGmmaWarpSpecializedILi7ENS5_IJNS4_1CILi4EEENSA_ILi2EEENSA_ILi1EEEEEENS1_32KernelTmaWarpSpecializedPingpongEEENS5_IJNSA_ILi64EEESH_SH_EEENS_10tfloat32_tENS5_IJlSD_lEEESJ_SK_NS4_8TiledMMAINS4_8MMA_AtomIJNS4_4SM904GMMA29MMA_64x64x8_F32TF32TF32_SS_TNILNSO_7ScaleInE1ELSQ_1EEEEEENS4_6LayoutINS5_IJSD_SD_SD_EEENS5_IJNSA_ILi0EEESV_SV_EEEEENS5_IJNS4_10UnderscoreESY_SY_EEEEENS4_23SM90_TMA_LOAD_MULTICASTENS4_14ComposedLayoutINS4_7SwizzleILi3ELi4ELi3EEENS4_18smem_ptr_flag_bitsILi32EEENST_INS5_IJNSA_ILi8EEENSA_ILi32EEEEEENS5_IJS18_SD_EEEEEEEvNS4_8identityES11_S1C_vS1D_EENS_8epilogue10collective6detail29Sm90TmaWarpSpecializedAdapterINS1G_15DefaultEpilogueISJ_SK_SK_NS1F_6thread17LinearCombinationISJ_Li1EffLNS1K_9ScaleType4KindE0ELNS_15FloatRoundStyleE2ESJ_EENS1_15EpilogueDefaultEEEEEvvEEEEvNT_6ParamsE)
	.align		4
        /*000c*/ 	.word	index@(__assertfail)
	.align		4
        /*0010*/ 	.word	0x00000000
	.align		4
        /*0014*/ 	.word	0xfffffffe
	.align		4
        /*0018*/ 	.word	0x00000000
	.align		4
        /*001c*/ 	.word	0xfffffffd
	.align		4
        /*0020*/ 	.word	0x00000000
	.align		4
        /*0024*/ 	.word	0xfffffffc


//--------------------- .nv.constant4             --------------------------
	.section	.nv.constant4,"a",@progbits
	.align	8
	.align		8
.nv.constant4:
        /*0000*/ 	.dword	__assertfail
	.align		8
        /*0008*/ 	.dword	__unnamed_1
	.align		8
        /*0010*/ 	.dword	_ZN40_INTERNAL_cc8a2c62_4_k_cu_5b85a8c7_237334cuda3std3__45__cpo5beginE
	.align		8
        /*0018*/ 	.dword	_ZN40_INTERNAL_cc8a2c62_4_k_cu_5b85a8c7_237334cuda3std3__45__cpo3endE
	.align		8
        /*0020*/ 	.dword	_ZN40_INTERNAL_cc8a2c62_4_k_cu_5b85a8c7_237334cuda3std3__45__cpo6cbeginE
	.align		8
        /*0028*/ 	.dword	_ZN40_INTERNAL_cc8a2c62_4_k_cu_5b85a8c7_237334cuda3std3__45__cpo4cendE
	.align		8
        /*0030*/ 	.dword	_ZN40_INTERNAL_cc8a2c62_4_k_cu_5b85a8c7_237334cuda3std3__442_GLOBAL__N__cc8a2c62_4_k_cu_5b85a8c7_237336ignoreE
	.align		8
        /*0038*/ 	.dword	_ZN40_INTERNAL_cc8a2c62_4_k_cu_5b85a8c7_237334cuda3std3__419piecewise_constructE
	.align		8
        /*0040*/ 	.dword	_ZN40_INTERNAL_cc8a2c62_4_k_cu_5b85a8c7_237334cuda3std3__48in_placeE
	.align		8
        /*0048*/ 	.dword	_ZN40_INTERNAL_cc8a2c62_4_k_cu_5b85a8c7_237334cuda3std6ranges3__45__cpo4swapE
	.align		8
        /*0050*/ 	.dword	_ZN40_INTERNAL_cc8a2c62_4_k_cu_5b85a8c7_237334cuda3std6ranges3__45__cpo9iter_moveE
	.align		8
        /*0058*/ 	.dword	_ZN40_INTERNAL_cc8a2c62_4_k_cu_5b85a8c7_237334cute7productE
	.align		8
        /*0060*/ 	.dword	_ZN40_INTERNAL_cc8a2c62_4_k_cu_5b85a8c7_237334cute1_E
	.align		8
        /*0068*/ 	.dword	$str$22
	.align		8
        /*0070*/ 	.dword	$str$23


//--------------------- .text._ZN7cutlass13device_kernelINS_4gemm6kernel13GemmUniversalIN4cute5tupleIJiiiiEEENS1_10collective13CollectiveMmaINS1_34MainloopSm90TmaGmmaWarpSpecializedILi7ENS5_IJNS4_1CILi4EEENSA_ILi2EEENSA_ILi1EEEEEENS1_32KernelTmaWarpSpecializedPingpongEEENS5_IJNSA_ILi64EEESH_SH_EEENS_10tfloat32_tENS5_IJlSD_lEEESJ_SK_NS4_8TiledMMAINS4_8MMA_AtomIJNS4_4SM904GMMA29MMA_64x64x8_F32TF32TF32_SS_TNILNSO_7ScaleInE1ELSQ_1EEEEEENS4_6LayoutINS5_IJSD_SD_SD_EEENS5_IJNSA_ILi0EEESV_SV_EEEEENS5_IJNS4_10UnderscoreESY_SY_EEEEENS4_23SM90_TMA_LOAD_MULTICASTENS4_14ComposedLayoutINS4_7SwizzleILi3ELi4ELi3EEENS4_18smem_ptr_flag_bitsILi32EEENST_INS5_IJNSA_ILi8EEENSA_ILi32EEEEEENS5_IJS18_SD_EEEEEEEvNS4_8identityES11_S1C_vS1D_EENS_8epilogue10collective6detail29Sm90TmaWarpSpecializedAdapterINS1G_15DefaultEpilogueISJ_SK_SK_NS1F_6thread17LinearCombinationISJ_Li1EffLNS1K_9ScaleType4KindE0ELNS_15FloatRoundStyleE2ESJ_EENS1_15EpilogueDefaultEEEEEvvEEEEvNT_6ParamsE --------------------------
	.section	.text._ZN7cutlass13device_kernelINS_4gemm6kernel13GemmUniversalIN4cute5tupleIJiiiiEEENS1_10collective13CollectiveMmaINS1_34MainloopSm90TmaGmmaWarpSpecializedILi7ENS5_IJNS4_1CILi4EEENSA_ILi2EEENSA_ILi1EEEEEENS1_32KernelTmaWarpSpecializedPingpongEEENS5_IJNSA_ILi64EEESH_SH_EEENS_10tfloat32_tENS5_IJlSD_lEEESJ_SK_NS4_8TiledMMAINS4_8MMA_AtomIJNS4_4SM904GMMA29MMA_64x64x8_F32TF32TF32_SS_TNILNSO_7ScaleInE1ELSQ_1EEEEEENS4_6LayoutINS5_IJSD_SD_SD_EEENS5_IJNSA_ILi0EEESV_SV_EEEEENS5_IJNS4_10UnderscoreESY_SY_EEEEENS4_23SM90_TMA_LOAD_MULTICASTENS4_14ComposedLayoutINS4_7SwizzleILi3ELi4ELi3EEENS4_18smem_ptr_flag_bitsILi32EEENST_INS5_IJNSA_ILi8EEENSA_ILi32EEEEEENS5_IJS18_SD_EEEEEEEvNS4_8identityES11_S1C_vS1D_EENS_8epilogue10collective6detail29Sm90TmaWarpSpecializedAdapterINS1G_15DefaultEpilogueISJ_SK_SK_NS1F_6thread17LinearCombinationISJ_Li1EffLNS1K_9ScaleType4KindE0ELNS_15FloatRoundStyleE2ESJ_EENS1_15EpilogueDefaultEEEEEvvEEEEvNT_6ParamsE,"ax",@progbits
	.align	128
.text._ZN7cutlass13device_kernelINS_4gemm6kernel13GemmUniversalIN4cute5tupleIJiiiiEEENS1_10collective13CollectiveMmaINS1_34MainloopSm90TmaGmmaWarpSpecializedILi7ENS5_IJNS4_1CILi4EEENSA_ILi2EEENSA_ILi1EEEEEENS1_32KernelTmaWarpSpecializedPingpongEEENS5_IJNSA_ILi64EEESH_SH_EEENS_10tfloat32_tENS5_IJlSD_lEEESJ_SK_NS4_8TiledMMAINS4_8MMA_AtomIJNS4_4SM904GMMA29MMA_64x64x8_F32TF32TF32_SS_TNILNSO_7ScaleInE1ELSQ_1EEEEEENS4_6LayoutINS5_IJSD_SD_SD_EEENS5_IJNSA_ILi0EEESV_SV_EEEEENS5_IJNS4_10UnderscoreESY_SY_EEEEENS4_23SM90_TMA_LOAD_MULTICASTENS4_14ComposedLayoutINS4_7SwizzleILi3ELi4ELi3EEENS4_18smem_ptr_flag_bitsILi32EEENST_INS5_IJNSA_ILi8EEENSA_ILi32EEEEEENS5_IJS18_SD_EEEEEEEvNS4_8identityES11_S1C_vS1D_EENS_8epilogue10collective6detail29Sm90TmaWarpSpecializedAdapterINS1G_15DefaultEpilogueISJ_SK_SK_NS1F_6thread17LinearCombinationISJ_Li1EffLNS1K_9ScaleType4KindE0ELNS_15FloatRoundStyleE2ESJ_EENS1_15EpilogueDefaultEEEEEvvEEEEvNT_6ParamsE:
        .type           _ZN7cutlass13device_kernelINS_4gemm6kernel13GemmUniversalIN4cute5tupleIJiiiiEEENS1_10collective13CollectiveMmaINS1_34MainloopSm90TmaGmmaWarpSpecializedILi7ENS5_IJNS4_1CILi4EEENSA_ILi2EEENSA_ILi1EEEEEENS1_32KernelTmaWarpSpecializedPingpongEEENS5_IJNSA_ILi64EEESH_SH_EEENS_10tfloat32_tENS5_IJlSD_lEEESJ_SK_NS4_8TiledMMAINS4_8MMA_AtomIJNS4_4SM904GMMA29MMA_64x64x8_F32TF32TF32_SS_TNILNSO_7ScaleInE1ELSQ_1EEEEEENS4_6LayoutINS5_IJSD_SD_SD_EEENS5_IJNSA_ILi0EEESV_SV_EEEEENS5_IJNS4_10UnderscoreESY_SY_EEEEENS4_23SM90_TMA_LOAD_MULTICASTENS4_14ComposedLayoutINS4_7SwizzleILi3ELi4ELi3EEENS4_18smem_ptr_flag_bitsILi32EEENST_INS5_IJNSA_ILi8EEENSA_ILi32EEEEEENS5_IJS18_SD_EEEEEEEvNS4_8identityES11_S1C_vS1D_EENS_8epilogue10collective6detail29Sm90TmaWarpSpecializedAdapterINS1G_15DefaultEpilogueISJ_SK_SK_NS1F_6thread17LinearCombinationISJ_Li1EffLNS1K_9ScaleType4KindE0ELNS_15FloatRoundStyleE2ESJ_EENS1_15EpilogueDefaultEEEEEvvEEEEvNT_6ParamsE,@function
        .size           _ZN7cutlass13device_kernelINS_4gemm6kernel13GemmUniversalIN4cute5tupleIJiiiiEEENS1_10collective13CollectiveMmaINS1_34MainloopSm90TmaGmmaWarpSpecializedILi7ENS5_IJNS4_1CILi4EEENSA_ILi2EEENSA_ILi1EEEEEENS1_32KernelTmaWarpSpecializedPingpongEEENS5_IJNSA_ILi64EEESH_SH_EEENS_10tfloat32_tENS5_IJlSD_lEEESJ_SK_NS4_8TiledMMAINS4_8MMA_AtomIJNS4_4SM904GMMA29MMA_64x64x8_F32TF32TF32_SS_TNILNSO_7ScaleInE1ELSQ_1EEEEEENS4_6LayoutINS5_IJSD_SD_SD_EEENS5_IJNSA_ILi0EEESV_SV_EEEEENS5_IJNS4_10UnderscoreESY_SY_EEEEENS4_23SM90_TMA_LOAD_MULTICASTENS4_14ComposedLayoutINS4_7SwizzleILi3ELi4ELi3EEENS4_18smem_ptr_flag_bitsILi32EEENST_INS5_IJNSA_ILi8EEENSA_ILi32EEEEEENS5_IJS18_SD_EEEEEEEvNS4_8identityES11_S1C_vS1D_EENS_8epilogue10collective6detail29Sm90TmaWarpSpecializedAdapterINS1G_15DefaultEpilogueISJ_SK_SK_NS1F_6thread17LinearCombinationISJ_Li1EffLNS1K_9ScaleType4KindE0ELNS_15FloatRoundStyleE2ESJ_EENS1_15EpilogueDefaultEEEEEvvEEEEvNT_6ParamsE,(.L_x_145 - _ZN7cutlass13device_kernelINS_4gemm6kernel13GemmUniversalIN4cute5tupleIJiiiiEEENS1_10collective13CollectiveMmaINS1_34MainloopSm90TmaGmmaWarpSpecializedILi7ENS5_IJNS4_1CILi4EEENSA_ILi2EEENSA_ILi1EEEEEENS1_32KernelTmaWarpSpecializedPingpongEEENS5_IJNSA_ILi64EEESH_SH_EEENS_10tfloat32_tENS5_IJlSD_lEEESJ_SK_NS4_8TiledMMAINS4_8MMA_AtomIJNS4_4SM904GMMA29MMA_64x64x8_F32TF32TF32_SS_TNILNSO_7ScaleInE1ELSQ_1EEEEEENS4_6LayoutINS5_IJSD_SD_SD_EEENS5_IJNSA_ILi0EEESV_SV_EEEEENS5_IJNS4_10UnderscoreESY_SY_EEEEENS4_23SM90_TMA_LOAD_MULTICASTENS4_14ComposedLayoutINS4_7SwizzleILi3ELi4ELi3EEENS4_18smem_ptr_flag_bitsILi32EEENST_INS5_IJNSA_ILi8EEENSA_ILi32EEEEEENS5_IJS18_SD_EEEEEEEvNS4_8identityES11_S1C_vS1D_EENS_8epilogue10collective6detail29Sm90TmaWarpSpecializedAdapterINS1G_15DefaultEpilogueISJ_SK_SK_NS1F_6thread17LinearCombinationISJ_Li1EffLNS1K_9ScaleType4KindE0ELNS_15FloatRoundStyleE2ESJ_EENS1_15EpilogueDefaultEEEEEvvEEEEvNT_6ParamsE)
        .other          _ZN7cutlass13device_kernelINS_4gemm6kernel13GemmUniversalIN4cute5tupleIJiiiiEEENS1_10collective13CollectiveMmaINS1_34MainloopSm90TmaGmmaWarpSpecializedILi7ENS5_IJNS4_1CILi4EEENSA_ILi2EEENSA_ILi1EEEEEENS1_32KernelTmaWarpSpecializedPingpongEEENS5_IJNSA_ILi64EEESH_SH_EEENS_10tfloat32_tENS5_IJlSD_lEEESJ_SK_NS4_8TiledMMAINS4_8MMA_AtomIJNS4_4SM904GMMA29MMA_64x64x8_F32TF32TF32_SS_TNILNSO_7ScaleInE1ELSQ_1EEEEEENS4_6LayoutINS5_IJSD_SD_SD_EEENS5_IJNSA_ILi0EEESV_SV_EEEEENS5_IJNS4_10UnderscoreESY_SY_EEEEENS4_23SM90_TMA_LOAD_MULTICASTENS4_14ComposedLayoutINS4_7SwizzleILi3ELi4ELi3EEENS4_18smem_ptr_flag_bitsILi32EEENST_INS5_IJNSA_ILi8EEENSA_ILi32EEEEEENS5_IJS18_SD_EEEEEEEvNS4_8identityES11_S1C_vS1D_EENS_8epilogue10collective6detail29Sm90TmaWarpSpecializedAdapterINS1G_15DefaultEpilogueISJ_SK_SK_NS1F_6thread17LinearCombinationISJ_Li1EffLNS1K_9ScaleType4KindE0ELNS_15FloatRoundStyleE2ESJ_EENS1_15EpilogueDefaultEEEEEvvEEEEvNT_6ParamsE,@"STO_CUDA_ENTRY STV_DEFAULT"
_ZN7cutlass13device_kernelINS_4gemm6kernel13GemmUniversalIN4cute5tupleIJiiiiEEENS1_10collective13CollectiveMmaINS1_34MainloopSm90TmaGmmaWarpSpecializedILi7ENS5_IJNS4_1CILi4EEENSA_ILi2EEENSA_ILi1EEEEEENS1_32KernelTmaWarpSpecializedPingpongEEENS5_IJNSA_ILi64EEESH_SH_EEENS_10tfloat32_tENS5_IJlSD_lEEESJ_SK_NS4_8TiledMMAINS4_8MMA_AtomIJNS4_4SM904GMMA29MMA_64x64x8_F32TF32TF32_SS_TNILNSO_7ScaleInE1ELSQ_1EEEEEENS4_6LayoutINS5_IJSD_SD_SD_EEENS5_IJNSA_ILi0EEESV_SV_EEEEENS5_IJNS4_10UnderscoreESY_SY_EEEEENS4_23SM90_TMA_LOAD_MULTICASTENS4_14ComposedLayoutINS4_7SwizzleILi3ELi4ELi3EEENS4_18smem_ptr_flag_bitsILi32EEENST_INS5_IJNSA_ILi8EEENSA_ILi32EEEEEENS5_IJS18_SD_EEEEEEEvNS4_8identityES11_S1C_vS1D_EENS_8epilogue10collective6detail29Sm90TmaWarpSpecializedAdapterINS1G_15DefaultEpilogueISJ_SK_SK_NS1F_6thread17LinearCombinationISJ_Li1EffLNS1K_9ScaleType4KindE0ELNS_15FloatRoundStyleE2ESJ_EENS1_15EpilogueDefaultEEEEEvvEEEEvNT_6ParamsE:
[----:B------:R-:W0:Y:S02]  /*0000*/  LDC R1, c[0x0][0x28] ;  /* 0x00000a00ff017b82 */ /* 0x000e240000000800 */
[----:B0-----:R-:W-:Y:S01]  /*0010*/  VIADD R1, R1, 0xfffffff8 ;  /* 0xfffffff801017836 */ /* 0x001fe20000000000 */
[----:B------:R-:W0:Y:S01]  /*0020*/  S2R R4, SR_TID.X ;  /* 0x0000000000047919 */ /* 0x000e220000002100 */
[----:B------:R-:W-:Y:S01]  /*0030*/  ELECT P0, URZ, PT ;  /* 0x00000000003f782f */ /* 0x000fe20003800000 */
[----:B------:R-:W-:Y:S01]  /*0040*/  BSSY B0, `(.L_x_0) ;  /* 0x000000f000007945 */ /* 0x000fe20003800000 */
[--C-:B0-----:R-:W-:Y:S02]  /*0050*/  SHF.R.U32.HI R0, RZ, 0x5, R4.reuse ;  /* 0x00000005ff007819 */ /* 0x101fe40000011604 */
[----:B------:R-:W-:-:S03]  /*0060*/  SHF.R.U32.HI R7, RZ, 0x7, R4 ;  /* 0x00000007ff077819 */ /* 0x000fc60000011604 */
[----:B------:R-:W0:Y:S04]  /*0070*/  SHFL.IDX PT, R2, R0, RZ, 0x1f ;  /* 0x00001fff00027589 */ /* 0x000e2800000e0000 */
[----:B------:R1:W2:Y:S01]  /*0080*/  SHFL.IDX PT, R10, R7, RZ, 0x1f ;  /* 0x00001fff070a7589 */ /* 0x0002a200000e0000 */
[----:B0-----:R-:W-:-:S13]  /*0090*/  ISETP.NE.OR P0, PT, R2, RZ, !P0 ;  /* 0x000000ff0200720c */ /* 0x001fda0004705670 */
[----:B-12---:R-:W-:Y:S05]  /*00a0*/  @P0 BRA `(.L_x_1) ;  /* 0x0000000000200947 */ /* 0x006fea0003800000 */
[----:B------:R-:W-:Y:S02]  /*00b0*/  ULDC.64 UR4, c[0x0][0x198] ;  /* 0x0000660000047ab9 */ /* 0x000fe40000000a00 */
[----:B------:R-:W-:Y:S02]  /*00c0*/  UIADD3 UR6, UP0, UR4, 0xf0, URZ ;  /* 0x000000f004067890 */ /* 0x000fe4000ff1e03f */
[----:B------:R-:W-:Y:S02]  /*00d0*/  UIADD3 UR4, UP1, UR4, 0x1f0, URZ ;  /* 0x000001f004047890 */ /* 0x000fe4000ff3e03f */
[----:B------:R-:W-:Y:S02]  /*00e0*/  UIADD3.X UR7, URZ, UR5, URZ, UP0, !UPT ;  /* 0x000000053f077290 */ /* 0x000fe400087fe43f */
[----:B------:R-:W-:-:S07]  /*00f0*/  UIADD3.X UR5, URZ, UR5, URZ, UP1, !UPT ;  /* 0x000000053f057290 */ /* 0x000fce0008ffe43f */
[----:B------:R0:W-:Y:S02]  /*0100*/  UTMACCTL.PF [UR6] ;  /* 0x00000000060079b9 */ /* 0x0001e40008040000 */
[----:B------:R0:W-:Y:S02]  /*0110*/  UTMACCTL.PF [UR4] ;  /* 0x00000000040079b9 */ /* 0x0001e40008040000 */
[----:B0-----:R-:W-:Y:S01]  /*0120*/  NOP ;  /* 0x0000000000007918 */ /* 0x001fe20000000000 */
.L_x_1:
[----:B------:R-:W-:Y:S05]  /*0130*/  BSYNC B0 ;  /* 0x0000000000007941 */ /* 0x000fea0003800000 */
.L_x_0:
[----:B------:R-:W0:Y:S02]  /*0140*/  SHFL.IDX PT, R9, R0, RZ, 0x1f ;  /* 0x00001fff00097589 */ /* 0x000e2400000e0000 */
[----:B0-----:R-:W-:-:S13]  /*0150*/  ISETP.NE.AND P0, PT, R9, RZ, PT ;  /* 0x000000ff0900720c */ /* 0x001fda0003f05270 */
[----:B------:R-:W-:Y:S05]  /*0160*/  @P0 BRA `(.L_x_2) ;  /* 0x0000000000700947 */ /* 0x000fea0003800000 */
[----:B------:R-:W0:Y:S01]  /*0170*/  S2UR UR8, SR_CgaCtaId ;  /* 0x00000000000879c3 */ /* 0x000e220000008800 */
[----:B------:R-:W-:Y:S01]  /*0180*/  UMOV UR4, 0x400 ;  /* 0x0000040000047882 */ /* 0x000fe20000000000 */
[----:B------:R-:W-:Y:S01]  /*0190*/  UMOV UR5, 0x1 ;  /* 0x0000000100057882 */ /* 0x000fe20000000000 */
[----:B------:R-:W-:Y:S01]  /*01a0*/  UMOV UR6, 0x5 ;  /* 0x0000000500067882 */ /* 0x000fe20000000000 */
[----:B------:R-:W-:Y:S01]  /*01b0*/  ELECT P0, URZ, PT ;  /* 0x00000000003f782f */ /* 0x000fe20003800000 */
[----:B------:R-:W-:-:S04]  /*01c0*/  UIADD3 UR6, -UR6, 0x100000, URZ ;  /* 0x0010000006067890 */ /* 0x000fc8000fffe13f */
[----:B------:R-:W-:Y:S02]  /*01d0*/  USHF.L.U32 UR7, UR6, 0xb, URZ ;  /* 0x0000000b06077899 */ /* 0x000fe4000800063f */
[----:B------:R-:W-:Y:S02]  /*01e0*/  USHF.L.U32 UR6, UR6, 0x1, URZ ;  /* 0x0000000106067899 */ /* 0x000fe4000800063f */
[----:B0-----:R-:W-:Y:S02]  /*01f0*/  ULEA UR8, UR8, UR4, 0x18 ;  /* 0x0000000408087291 */ /* 0x001fe4000f8ec03f */
[----:B------:R-:W-:-:S04]  /*0200*/  UIADD3 UR4, -UR5, 0x100000, URZ ;  /* 0x0010000005047890 */ /* 0x000fc8000fffe13f */
[----:B------:R-:W-:Y:S02]  /*0210*/  USHF.L.U32 UR5, UR4, 0xb, URZ ;  /* 0x0000000b04057899 */ /* 0x000fe4000800063f */
[----:B------:R-:W-:Y:S01]  /*0220*/  USHF.L.U32 UR4, UR4, 0x1, URZ ;  /* 0x0000000104047899 */ /* 0x000fe2000800063f */
[----:B------:R-:W0:Y:S11]  /*0230*/  FENCE.VIEW.ASYNC.S ;  /* 0x00000000000073c6 */ /* 0x000e360000000000 */
[----:B0-----:R0:W1:Y:S01]  /*0240*/  SYNCS.EXCH.64 URZ, [UR8], UR4 ;  /* 0x00000004083f75b2 */ /* 0x0010620008000100 */
[----:B------:R0:W2:Y:S01]  /*0250*/  SYNCS.EXCH.64 URZ, [UR8+0x38], UR6 ;  /* 0x00003806083f75b2 */ /* 0x0000a20008000100 */
[----:B------:R0:W3:Y:S01]  /*0260*/  SYNCS.EXCH.64 URZ, [UR8+0x8], UR4 ;  /* 0x00000804083f75b2 */ /* 0x0000e20008000100 */
[----:B------:R0:W4:Y:S01]  /*0270*/  SYNCS.EXCH.64 URZ, [UR8+0x40], UR6 ;  /* 0x00004006083f75b2 */ /* 0x0001220008000100 */
[----:B------:R0:W0:Y:S01]  /*0280*/  SYNCS.EXCH.64 URZ, [UR8+0x10], UR4 ;  /* 0x00001004083f75b2 */ /* 0x0000220008000100 */
        /* <DEDUP_REMOVED lines=9> */
[----:B------:R-:W-:Y:S01]  /*0320*/  NOP ;  /* 0x0000000000007918 */ /* 0x000fe20000000000 */
.L_x_2:
[----:B------:R-:W5:Y:S01]  /*0330*/  SHFL.IDX PT, R6, R0, RZ, 0x1f ;  /* 0x00001fff00067589 */ /* 0x000f6200000e0000 */
[----:B------:R-:W-:Y:S01]  /*0340*/  SHF.R.S32.HI R3, RZ, 0x1f, R4 ;  /* 0x0000001fff037819 */ /* 0x000fe20000011404 */
[----:B------:R-:W1:Y:S01]  /*0350*/  S2UR UR12, SR_CTAID.X ;  /* 0x00000000000c79c3 */ /* 0x000e620000002500 */
[----:B------:R-:W-:Y:S01]  /*0360*/  ELECT P0, URZ, PT ;  /* 0x00000000003f782f */ /* 0x000fe20003800000 */
[----:B------:R2:W3:Y:S01]  /*0370*/  SHFL.IDX PT, R13, R0, RZ, 0x1f ;  /* 0x00001fff000d7589 */ /* 0x0004e200000e0000 */
[----:B------:R-:W-:Y:S01]  /*0380*/  LEA.HI R3, R3, R4, RZ, 0x7 ;  /* 0x0000000403037211 */ /* 0x000fe200078f38ff */
[----:B0-----:R-:W-:Y:S01]  /*0390*/  ULDC UR4, c[0x0][0x150] ;  /* 0x0000540000047ab9 */ /* 0x001fe20000000800 */
[----:B------:R-:W-:Y:S01]  /*03a0*/  ELECT P1, URZ, PT ;  /* 0x00000000003f782f */ /* 0x000fe20003820000 */
[----:B------:R-:W0:Y:S01]  /*03b0*/  SHFL.IDX PT, R17, R7, RZ, 0x1f ;  /* 0x00001fff07117589 */ /* 0x000e2200000e0000 */
[----:B------:R-:W-:Y:S01]  /*03c0*/  LOP3.LUT R3, R3, 0xffffff80, RZ, 0xc0, !PT ;  /* 0xffffff8003037812 */ /* 0x000fe200078ec0ff */
[----:B------:R-:W4:Y:S01]  /*03d0*/  LDC R15, c[0x0][0x144] ;  /* 0x00005100ff0f7b82 */ /* 0x000f220000000800 */
[----:B------:R-:W-:Y:S01]  /*03e0*/  ULDC UR5, c[0x0][0x154] ;  /* 0x0000550000057ab9 */ /* 0x000fe20000000800 */
[----:B--2---:R-:W-:Y:S01]  /*03f0*/  SHF.R.S32.HI R0, RZ, 0x1f, R9 ;  /* 0x0000001fff007819 */ /* 0x004fe20000011409 */
[----:B------:R-:W-:Y:S01]  /*0400*/  UMOV UR11, 0x80 ;  /* 0x00000080000b7882 */ /* 0x000fe20000000000 */
[----:B------:R-:W-:Y:S01]  /*0410*/  IMAD.IADD R5, R4, 0x1, -R3 ;  /* 0x0000000104057824 */ /* 0x000fe200078e0a03 */
[----:B------:R-:W-:Y:S01]  /*0420*/  NOP ;  /* 0x0000000000007918 */ /* 0x000fe20000000000 */
[----:B------:R-:W-:Y:S01]  /*0430*/  LEA.HI R0, R0, R9, RZ, 0x2 ;  /* 0x0000000900007211 */ /* 0x000fe200078f10ff */
[----:B------:R-:W-:Y:S01]  /*0440*/  NOP ;  /* 0x0000000000007918 */ /* 0x000fe20000000000 */
[----:B------:R-:W2:Y:S01]  /*0450*/  LDC R16, c[0x0][0x140] ;  /* 0x00005000ff107b82 */ /* 0x000ea20000000800 */
[----:B------:R-:W-:Y:S01]  /*0460*/  SHF.R.S32.HI R8, RZ, 0x1f, R5 ;  /* 0x0000001fff087819 */ /* 0x000fe20000011405 */
[----:B------:R-:W-:Y:S01]  /*0470*/  VIADD R36, R10, 0xffffffff ;  /* 0xffffffff0a247836 */ /* 0x000fe20000000000 */
[----:B------:R-:W-:Y:S01]  /*0480*/  LOP3.LUT R0, R0, 0x3ffffffc, RZ, 0xc0, !PT ;  /* 0x3ffffffc00007812 */ /* 0x000fe200078ec0ff */
[----:B------:R-:W-:Y:S01]  /*0490*/  IMAD.MOV.U32 R57, RZ, RZ, 0x1 ;  /* 0x00000001ff397424 */ /* 0x000fe200078e00ff */
[----:B------:R-:W-:-:S02]  /*04a0*/  LEA.HI R3, R8, R5, RZ, 0x3 ;  /* 0x0000000508037211 */ /* 0x000fc400078f18ff */
[----:B-----5:R-:W-:Y:S01]  /*04b0*/  ISETP.NE.OR P0, PT, R6, RZ, !P0 ;  /* 0x000000ff0600720c */ /* 0x020fe20004705670 */
[----:B------:R-:W-:Y:S01]  /*04c0*/  IMAD.IADD R9, R9, 0x1, -R0 ;  /* 0x0000000109097824 */ /* 0x000fe200078e0a00 */
[----:B------:R-:W5:Y:S01]  /*04d0*/  S2R R6, SR_CTAID.Y ;  /* 0x0000000000067919 */ /* 0x000f620000002600 */
[--C-:B------:R-:W-:Y:S01]  /*04e0*/  SHF.R.S32.HI R11, RZ, 0x3, R3.reuse ;  /* 0x00000003ff0b7819 */ /* 0x100fe20000011403 */
[----:B------:R-:W0:Y:S01]  /*04f0*/  LDC R21, c[0x0][0x148] ;  /* 0x00005200ff157b82 */ /* 0x000e220000000800 */
[----:B------:R-:W-:Y:S02]  /*0500*/  SHF.R.S32.HI R12, RZ, 0x1f, R3 ;  /* 0x0000001fff0c7819 */ /* 0x000fe40000011403 */
[----:B-1----:R-:W-:Y:S02]  /*0510*/  I2FP.F32.U32 R3, UR12 ;  /* 0x0000000c00037c45 */ /* 0x002fe40008201000 */
[----:B------:R-:W-:Y:S02]  /*0520*/  LEA.HI R12, R12, R11, RZ, 0x2 ;  /* 0x0000000b0c0c7211 */ /* 0x000fe400078f10ff */
[----:B---3--:R-:W-:Y:S01]  /*0530*/  ISETP.NE.OR P1, PT, R13, RZ, !P1 ;  /* 0x000000ff0d00720c */ /* 0x008fe20004f25670 */
[----:B------:R-:W-:Y:S01]  /*0540*/  FMUL R14, R3, UR4 ;  /* 0x00000004030e7c20 */ /* 0x000fe20008400000 */
[----:B------:R-:W-:Y:S01]  /*0550*/  LOP3.LUT R12, R12, 0xfffffffc, RZ, 0xc0, !PT ;  /* 0xfffffffc0c0c7812 */ /* 0x000fe200078ec0ff */
[----:B------:R-:W-:Y:S01]  /*0560*/  VOTEU.ALL UP2, P0 ;  /* 0x00000000003f7886 */ /* 0x000fe20000040000 */
[----:B------:R-:W-:Y:S01]  /*0570*/  SHF.R.S32.HI R3, RZ, 0x1f, R2 ;  /* 0x0000001fff037819 */ /* 0x000fe20000011402 */
[----:B------:R-:W-:Y:S01]  /*0580*/  UMOV UR4, 0x20 ;  /* 0x0000002000047882 */ /* 0x000fe20000000000 */
[----:B--2---:R-:W-:Y:S01]  /*0590*/  ISETP.EQ.U32.AND P2, PT, R16, 0x1, PT ;  /* 0x000000011000780c */ /* 0x004fe20003f42070 */
[----:B------:R-:W-:Y:S01]  /*05a0*/  IMAD.IADD R12, R11, 0x1, -R12 ;  /* 0x000000010b0c7824 */ /* 0x000fe200078e0a0c */
[----:B------:R-:W-:Y:S01]  /*05b0*/  LEA.HI R3, R3, R2, RZ, 0x2 ;  /* 0x0000000203037211 */ /* 0x000fe200078f10ff */
[----:B------:R-:W1:Y:S01]  /*05c0*/  F2I.U32.TRUNC.NTZ R14, R14 ;  /* 0x0000000e000e7305 */ /* 0x000e62000020f000 */
[----:B------:R-:W2:Y:S01]  /*05d0*/  @!UP2 S2UR UR7, SR_CgaCtaId ;  /* 0x000000000007a9c3 */ /* 0x000ea20000008800 */
[----:B------:R-:W-:Y:S01]  /*05e0*/  IMAD R12, R9, 0x4, R12 ;  /* 0x00000004090c7824 */ /* 0x000fe200078e020c */
[----:B------:R-:W-:Y:S01]  /*05f0*/  LOP3.LUT R3, R3, 0xfffffffc, RZ, 0xc0, !PT ;  /* 0xfffffffc03037812 */ /* 0x000fe200078ec0ff */
[----:B------:R-:W-:Y:S01]  /*0600*/  VOTEU.ALL UP3, P1 ;  /* 0x00000000003f7886 */ /* 0x000fe20000860000 */
[----:B------:R-:W-:Y:S01]  /*0610*/  @!UP2 UMOV UR6, 0x400 ;  /* 0x000004000006a882 */ /* 0x000fe20000000000 */
[----:B------:R-:W-:Y:S01]  /*0620*/  VOTEU.ALL UP4, P1 ;  /* 0x00000000003f7886 */ /* 0x000fe20000880000 */
[----:B------:R-:W-:Y:S01]  /*0630*/  VOTEU.ALL UP5, P1 ;  /* 0x00000000003f7886 */ /* 0x000fe200008a0000 */
[----:B------:R-:W-:Y:S01]  /*0640*/  IMAD.IADD R9, R2, 0x1, -R3 ;  /* 0x0000000102097824 */ /* 0x000fe200078e0a03 */
[----:B------:R-:W-:Y:S01]  /*0650*/  SHF.R.S32.HI R3, RZ, 0x1f, R12 ;  /* 0x0000001fff037819 */ /* 0x000fe2000001140c */
[----:B------:R-:W3:Y:S01]  /*0660*/  @!UP3 S2UR UR10, SR_CgaCtaId ;  /* 0x00000000000ab9c3 */ /* 0x000ee20000008800 */
[----:B------:R-:W-:Y:S01]  /*0670*/  @!UP3 UMOV UR9, 0x400 ;  /* 0x000004000009b882 */ /* 0x000fe20000000000 */
[----:B------:R-:W-:Y:S01]  /*0680*/  VOTEU.ALL UP0, P0 ;  /* 0x00000000003f7886 */ /* 0x000fe20000000000 */
[----:B------:R-:W-:Y:S01]  /*0690*/  LEA.HI R3, R3, R12, RZ, 0x2 ;  /* 0x0000000c03037211 */ /* 0x000fe200078f10ff */
[----:B------:R-:W-:Y:S01]  /*06a0*/  VOTEU.ALL UP1, P0 ;  /* 0x00000000003f7886 */ /* 0x000fe20000020000 */
[----:B-----5:R-:W-:Y:S01]  /*06b0*/  I2FP.F32.U32 R0, R6 ;  /* 0x0000000600007245 */ /* 0x020fe20000201000 */
[----:B-1----:R-:W-:Y:S01]  /*06c0*/  IMAD.MOV R14, RZ, RZ, -R14 ;  /* 0x000000ffff0e7224 */ /* 0x002fe200078e0a0e */
[----:B------:R-:W-:Y:S01]  /*06d0*/  LOP3.LUT R11, R3, 0xfffffffc, RZ, 0xc0, !PT ;  /* 0xfffffffc030b7812 */ /* 0x000fe200078ec0ff */
[----:B------:R-:W-:Y:S01]  /*06e0*/  IMAD.SHL.U32 R3, R12, 0x4, RZ ;  /* 0x000000040c037824 */ /* 0x000fe200078e00ff */
[----:B------:R-:W-:Y:S01]  /*06f0*/  LOP3.LUT P0, RZ, R5, 0x7, RZ, 0xc0, !PT ;  /* 0x0000000705ff7812 */ /* 0x000fe2000780c0ff */
[----:B----4-:R-:W-:-:S02]  /*0700*/  IMAD R20, R15, R14, UR12 ;  /* 0x0000000c0f147e24 */ /* 0x010fc4000f8e020e */
[----:B------:R-:W-:Y:S01]  /*0710*/  FMUL R0, R0, UR5 ;  /* 0x0000000500007c20 */ /* 0x000fe20008400000 */
[C---:B------:R-:W-:Y:S01]  /*0720*/  IMAD.IADD R11, R12.reuse, 0x1, -R11 ;  /* 0x000000010c0b7824 */ /* 0x040fe200078e0a0b */
[----:B------:R-:W-:Y:S01]  /*0730*/  LOP3.LUT R56, R12, 0xc, R3, 0x78, !PT ;  /* 0x0000000c0c387812 */ /* 0x000fe200078e7803 */
[----:B------:R-:W-:-:S04]  /*0740*/  @!UP2 UIADD3 UR4, -UR4, 0x100000, URZ ;  /* 0x001000000404a890 */ /* 0x000fc8000fffe13f */
[----:B------:R-:W-:Y:S02]  /*0750*/  @!UP2 USHF.L.U32 UR5, UR4, 0xb, URZ ;  /* 0x0000000b0405a899 */ /* 0x000fe4000800063f */
[----:B------:R-:W-:Y:S01]  /*0760*/  @!UP2 USHF.L.U32 UR4, UR4, 0x1, URZ ;  /* 0x000000010404a899 */ /* 0x000fe2000800063f */
[----:B------:R-:W-:Y:S01]  /*0770*/  ISETP.GE.U32.AND P6, PT, R36, 0x2, PT ;  /* 0x000000022400780c */ /* 0x000fe20003fc6070 */
[----:B--2---:R-:W-:Y:S01]  /*0780*/  @!UP2 ULEA UR8, UR7, UR6, 0x18 ;  /* 0x000000060708a291 */ /* 0x004fe2000f8ec03f */
[----:B------:R-:W-:Y:S01]  /*0790*/  ISETP.NE.AND P4, PT, R11, R20, PT ;  /* 0x000000140b00720c */ /* 0x000fe20003f85270 */
[----:B------:R-:W1:Y:S01]  /*07a0*/  F2I.U32.TRUNC.NTZ R0, R0 ;  /* 0x0000000000007305 */ /* 0x000e62000020f000 */
[----:B------:R-:W-:-:S04]  /*07b0*/  @!UP3 UIADD3 UR6, -UR11, 0x100000, URZ ;  /* 0x001000000b06b890 */ /* 0x000fc8000fffe13f */
[----:B------:R-:W-:Y:S02]  /*07c0*/  @!UP3 USHF.L.U32 UR7, UR6, 0xb, URZ ;  /* 0x0000000b0607b899 */ /* 0x000fe4000800063f */
[----:B------:R-:W-:Y:S01]  /*07d0*/  @!UP3 USHF.L.U32 UR6, UR6, 0x1, URZ ;  /* 0x000000010606b899 */ /* 0x000fe2000800063f */
[----:B------:R-:W-:Y:S01]  /*07e0*/  ISETP.LT.U32.AND P0, PT, R56, 0x8, !P0 ;  /* 0x000000083800780c */ /* 0x000fe20004701070 */
[----:B------:R-:W-:Y:S01]  /*07f0*/  VOTEU.ALL UP2, P1 ;  /* 0x00000000003f7886 */ /* 0x000fe20000840000 */
[----:B0-----:R-:W-:Y:S01]  /*0800*/  R2UR UR43, R17 ;  /* 0x00000000112b72ca */ /* 0x001fe200000e0000 */
[----:B---3--:R-:W-:Y:S01]  /*0810*/  @!UP3 ULEA UR9, UR10, UR9, 0x18 ;  /* 0x000000090a09b291 */ /* 0x008fe2000f8ec03f */
[----:B------:R-:W-:Y:S01]  /*0820*/  ISETP.NE.AND P3, PT, R10, RZ, PT ;  /* 0x000000ff0a00720c */ /* 0x000fe20003f65270 */
[----:B------:R-:W-:Y:S01]  /*0830*/  VOTEU.ALL UP3, P1 ;  /* 0x00000000003f7886 */ /* 0x000fe20000860000 */
[----:B------:R-:W-:Y:S01]  /*0840*/  ISETP.NE.AND P1, PT, R9, 0x3, PT ;  /* 0x000000030900780c */ /* 0x000fe20003f25270 */
[----:B------:R-:W0:Y:S02]  /*0850*/  FENCE.VIEW.ASYNC.S ;  /* 0x00000000000073c6 */ /* 0x000e240000000000 */
[----:B0-----:R0:W2:Y:S01]  /*0860*/  @!UP0 SYNCS.EXCH.64 URZ, [UR8+0xa0], UR4 ;  /* 0x0000a004083f85b2 */ /* 0x0010a20008000100 */
[----:B------:R-:W-:-:S02]  /*0870*/  @P4 SHF.R.S32.HI R3, RZ, 0x1f, R56 ;  /* 0x0000001fff034819 */ /* 0x000fc40000011438 */
[----:B------:R-:W-:Y:S01]  /*0880*/  ISETP.EQ.OR P1, PT, R9, RZ, !P1 ;  /* 0x000000ff0900720c */ /* 0x000fe20004f22670 */
[----:B-1----:R-:W-:Y:S01]  /*0890*/  IMAD.MOV R24, RZ, RZ, -R0 ;  /* 0x000000ffff187224 */ /* 0x002fe200078e0a00 */
[----:B------:R-:W-:Y:S02]  /*08a0*/  @P4 LEA.HI R3, R3, R56, RZ, 0x2 ;  /* 0x0000003803034211 */ /* 0x000fe400078f10ff */
[----:B------:R-:W-:Y:S01]  /*08b0*/  ISETP.EQ.AND P1, PT, R10, RZ, P1 ;  /* 0x000000ff0a00720c */ /* 0x000fe20000f22270 */
[----:B------:R-:W-:Y:S01]  /*08c0*/  IMAD R0, R21, R24, R6 ;  /* 0x0000001815007224 */ /* 0x000fe200078e0206 */
[----:B------:R-:W-:Y:S02]  /*08d0*/  @P4 SHF.R.S32.HI R3, RZ, 0x2, R3 ;  /* 0x00000002ff034819 */ /* 0x000fe40000011403 */
[----:B------:R-:W-:Y:S02]  /*08e0*/  SEL R23, RZ, 0x1, !P1 ;  /* 0x00000001ff177807 */ /* 0x000fe40004800000 */
[----:B------:R-:W-:Y:S01]  /*08f0*/  @P4 ISETP.NE.AND P5, PT, R3, R0, PT ;  /* 0x000000000300420c */ /* 0x000fe20003fa5270 */
[----:B------:R0:W1:Y:S01]  /*0900*/  @!UP1 SYNCS.EXCH.64 URZ, [UR8+0xa8], UR4 ;  /* 0x0000a804083f95b2 */ /* 0x0000620008000100 */
[----:B------:R-:W-:Y:S01]  /*0910*/  NOP ;  /* 0x0000000000007918 */ /* 0x000fe20000000000 */
[----:B------:R-:W-:-:S02]  /*0920*/  SEL R0, RZ, 0x1, !P0 ;  /* 0x00000001ff007807 */ /* 0x000fc40004000000 */
[----:B------:R-:W-:Y:S02]  /*0930*/  @P4 SEL R57, RZ, 0x1, P5 ;  /* 0x00000001ff394807 */ /* 0x000fe40002800000 */
[----:B------:R-:W-:Y:S02]  /*0940*/  SEL R23, R23, 0x2, P6 ;  /* 0x0000000217177807 */ /* 0x000fe40003000000 */
[----:B------:R-:W-:Y:S01]  /*0950*/  LOP3.LUT R57, R57, R0, RZ, 0xc0, !PT ;  /* 0x0000000039397212 */ /* 0x000fe200078ec0ff */
[----:B------:R0:W3:Y:S01]  /*0960*/  @!UP2 SYNCS.EXCH.64 URZ, [UR9+0x80], UR6 ;  /* 0x00008006093fa5b2 */ /* 0x0000e20008000100 */
[----:B------:R0:W4:Y:S01]  /*0970*/  @!UP3 SYNCS.EXCH.64 URZ, [UR9+0x88], UR6 ;  /* 0x00008806093fb5b2 */ /* 0x0001220008000100 */
[----:B------:R0:W0:Y:S01]  /*0980*/  @!UP4 SYNCS.EXCH.64 URZ, [UR9+0x90], UR6 ;  /* 0x00009006093fc5b2 */ /* 0x0000220008000100 */
[----:B------:R0:W0:Y:S01]  /*0990*/  @!UP5 SYNCS.EXCH.64 URZ, [UR9+0x98], UR6 ;  /* 0x00009806093fd5b2 */ /* 0x0000220008000100 */
[----:B------:R-:W-:Y:S01]  /*09a0*/  NOP ;  /* 0x0000000000007918 */ /* 0x000fe20000000000 */
[----:B--2---:R-:W-:Y:S05]  /*09b0*/  @!P2 BRA `(.L_x_3) ;  /* 0x000000000008a947 */ /* 0x004fea0003800000 */
[----:B01-34-:R-:W-:Y:S01]  /*09c0*/  UCGABAR_ARV ;  /* 0x00000000000079c7 */ /* 0x01bfe20008000000 */
[----:B------:R-:W-:Y:S05]  /*09d0*/  BRA `(.L_x_4) ;  /* 0x0000000000047947 */ /* 0x000fea0003800000 */
.L_x_3:
[----:B01-34-:R-:W-:Y:S01]  /*09e0*/  NOP ;  /* 0x0000000000007918 */ /* 0x01bfe20000000000 */
.L_x_4:
[----:B------:R-:W-:Y:S01]  /*09f0*/  ULDC.64 UR4, c[0x0][0x598] ;  /* 0x0001660000047ab9 */ /* 0x000fe20000000a00 */
[----:B------:R-:W-:Y:S01]  /*0a00*/  ULDC.64 UR36, c[0x0][0x208] ;  /* 0x0000820000247ab9 */ /* 0x000fe20000000a00 */
[----:B------:R-:W-:-:S04]  /*0a10*/  ISETP.NE.U32.AND P0, PT, RZ, UR4, PT ;  /* 0x00000004ff007c0c */ /* 0x000fc8000bf05070 */
[----:B------:R-:W-:-:S13]  /*0a20*/  ISETP.NE.AND.EX P0, PT, RZ, UR5, PT, P0 ;  /* 0x00000005ff007c0c */ /* 0x000fda000bf05300 */
[----:B------:R-:W-:Y:S05]  /*0a30*/  @!P0 BRA `(.L_x_5) ;  /* 0x00000000001c8947 */ /* 0x000fea0003800000 */
[----:B------:R-:W0:Y:S02]  /*0a40*/  LDC.64 R2, c[0x0][0x598] ;  /* 0x00016600ff027b82 */ /* 0x000e240000000a00 */
[----:B0-----:R-:W2:Y:S02]  /*0a50*/  LDG.E.64 R2, desc[UR36][R2.64] ;  /* 0x0000002402027981 */ /* 0x001ea4000c1e1b00 */
[----:B--2---:R-:W-:-:S04]  /*0a60*/  ISETP.NE.U32.AND P0, PT, R2, RZ, PT ;  /* 0x000000ff0200720c */ /* 0x004fc80003f05070 */
[----:B------:R-:W-:-:S13]  /*0a70*/  ISETP.NE.AND.EX P0, PT, R3, RZ, PT, P0 ;  /* 0x000000ff0300720c */ /* 0x000fda0003f05300 */
[----:B------:R-:W-:Y:S05]  /*0a80*/  @!P0 BRA `(.L_x_5) ;  /* 0x0000000000088947 */ /* 0x000fea0003800000 */
[----:B------:R0:W5:Y:S01]  /*0a90*/  LD.E R58, desc[UR36][R2.64] ;  /* 0x00000024023a7980 */ /* 0x000162000c101900 */
[----:B------:R-:W-:Y:S05]  /*0aa0*/  BRA `(.L_x_6) ;  /* 0x0000000000247947 */ /* 0x000fea0003800000 */
.L_x_5:
[----:B------:R-:W-:Y:S02]  /*0ab0*/  ULDC.64 UR4, c[0x0][0x588] ;  /* 0x0001620000047ab9 */ /* 0x000fe40000000a00 */
[----:B------:R-:W-:-:S04]  /*0ac0*/  ISETP.NE.U32.AND P0, PT, RZ, UR4, PT ;  /* 0x00000004ff007c0c */ /* 0x000fc8000bf05070 */
[----:B------:R-:W-:-:S13]  /*0ad0*/  ISETP.NE.AND.EX P0, PT, RZ, UR5, PT, P0 ;  /* 0x00000005ff007c0c */ /* 0x000fda000bf05300 */
[----:B------:R-:W-:Y:S05]  /*0ae0*/  @!P0 BRA `(.L_x_7) ;  /* 0x00000000000c8947 */ /* 0x000fea0003800000 */
[----:B------:R-:W0:Y:S02]  /*0af0*/  LDC.64 R58, c[0x0][0x588] ;  /* 0x00016200ff3a7b82 */ /* 0x000e240000000a00 */
[----:B0-----:R1:W5:Y:S01]  /*0b00*/  LDG.E R58, desc[UR36][R58.64] ;  /* 0x000000243a3a7981 */ /* 0x001362000c1e1900 */
[----:B------:R-:W-:Y:S05]  /*0b10*/  BRA `(.L_x_6) ;  /* 0x0000000000087947 */ /* 0x000fea0003800000 */
.L_x_7:
[----:B------:R-:W-:Y:S02]  /*0b20*/  ULDC UR4, c[0x0][0x580] ;  /* 0x0001600000047ab9 */ /* 0x000fe40000000800 */
[----:B------:R-:W-:-:S07]  /*0b30*/  IMAD.U32 R58, RZ, RZ, UR4 ;  /* 0x00000004ff3a7e24 */ /* 0x000fce000f8e00ff */
.L_x_6:
[----:B------:R-:W-:Y:S02]  /*0b40*/  ULDC.64 UR4, c[0x0][0x5a0] ;  /* 0x0001680000047ab9 */ /* 0x000fe40000000a00 */
[----:B------:R-:W-:-:S04]  /*0b50*/  ISETP.NE.U32.AND P0, PT, RZ, UR4, PT ;  /* 0x00000004ff007c0c */ /* 0x000fc8000bf05070 */
[----:B------:R-:W-:-:S13]  /*0b60*/  ISETP.NE.AND.EX P0, PT, RZ, UR5, PT, P0 ;  /* 0x00000005ff007c0c */ /* 0x000fda000bf05300 */
[----:B------:R-:W-:Y:S05]  /*0b70*/  @!P0 BRA `(.L_x_8) ;  /* 0x00000000001c8947 */ /* 0x000fea0003800000 */
[----:B0-----:R-:W0:Y:S02]  /*0b80*/  LDC.64 R2, c[0x0][0x5a0] ;  /* 0x00016800ff027b82 */ /* 0x001e240000000a00 */
[----:B0-----:R-:W2:Y:S02]  /*0b90*/  LDG.E.64 R2, desc[UR36][R2.64] ;  /* 0x0000002402027981 */ /* 0x001ea4000c1e1b00 */
[----:B--2---:R-:W-:-:S04]  /*0ba0*/  ISETP.NE.U32.AND P0, PT, R2, RZ, PT ;  /* 0x000000ff0200720c */ /* 0x004fc80003f05070 */
[----:B------:R-:W-:-:S13]  /*0bb0*/  ISETP.NE.AND.EX P0, PT, R3, RZ, PT, P0 ;  /* 0x000000ff0300720c */ /* 0x000fda0003f05300 */
[----:B------:R-:W-:Y:S05]  /*0bc0*/  @!P0 BRA `(.L_x_8) ;  /* 0x0000000000088947 */ /* 0x000fea0003800000 */
[----:B-1----:R0:W5:Y:S01]  /*0bd0*/  LD.E R59, desc[UR36][R2.64] ;  /* 0x00000024023b7980 */ /* 0x002162000c101900 */
[----:B------:R-:W-:Y:S05]  /*0be0*/  BRA `(.L_x_9) ;  /* 0x0000000000247947 */ /* 0x000fea0003800000 */
.L_x_8:
[----:B------:R-:W-:Y:S02]  /*0bf0*/  ULDC.64 UR4, c[0x0][0x590] ;  /* 0x0001640000047ab9 */ /* 0x000fe40000000a00 */
[----:B------:R-:W-:-:S04]  /*0c00*/  ISETP.NE.U32.AND P0, PT, RZ, UR4, PT ;  /* 0x00000004ff007c0c */ /* 0x000fc8000bf05070 */
[----:B------:R-:W-:-:S13]  /*0c10*/  ISETP.NE.AND.EX P0, PT, RZ, UR5, PT, P0 ;  /* 0x00000005ff007c0c */ /* 0x000fda000bf05300 */
[----:B------:R-:W-:Y:S05]  /*0c20*/  @!P0 BRA `(.L_x_10) ;  /* 0x00000000000c8947 */ /* 0x000fea0003800000 */
[----:B0-----:R-:W1:Y:S02]  /*0c30*/  LDC.64 R2, c[0x0][0x590] ;  /* 0x00016400ff027b82 */ /* 0x001e640000000a00 */
[----:B-1----:R1:W5:Y:S01]  /*0c40*/  LDG.E R59, desc[UR36][R2.64] ;  /* 0x00000024023b7981 */ /* 0x002362000c1e1900 */
[----:B------:R-:W-:Y:S05]  /*0c50*/  BRA `(.L_x_9) ;  /* 0x0000000000087947 */ /* 0x000fea0003800000 */
.L_x_10:
[----:B------:R-:W-:Y:S02]  /*0c60*/  ULDC UR4, c[0x0][0x584] ;  /* 0x0001610000047ab9 */ /* 0x000fe40000000800 */
[----:B-1----:R-:W-:-:S07]  /*0c70*/  IMAD.U32 R59, RZ, RZ, UR4 ;  /* 0x00000004ff3b7e24 */ /* 0x002fce000f8e00ff */
.L_x_9:
[----:B01----:R-:W0:Y:S01]  /*0c80*/  LDC R2, c[0x0][0x65c] ;  /* 0x00019700ff027b82 */ /* 0x003e220000000800 */
[----:B------:R-:W-:Y:S01]  /*0c90*/  ULDC UR6, c[0x0][0x28c] ;  /* 0x0000a30000067ab9 */ /* 0x000fe20000000800 */
[----:B------:R-:W-:Y:S01]  /*0ca0*/  ISETP.NE.AND P0, PT, R10, 0x2, PT ;  /* 0x000000020a00780c */ /* 0x000fe20003f05270 */
[----:B------:R-:W-:Y:S01]  /*0cb0*/  UIADD3 UR6, UR6, 0x3f, URZ ;  /* 0x0000003f06067890 */ /* 0x000fe2000fffe03f */
[----:B------:R-:W-:Y:S01]  /*0cc0*/  IMAD.U32 R10, RZ, RZ, UR12 ;  /* 0x0000000cff0a7e24 */ /* 0x000fe2000f8e00ff */
[----:B------:R-:W-:Y:S01]  /*0cd0*/  UMOV UR38, URZ ;  /* 0x0000003f00267c82 */ /* 0x000fe20008000000 */
[----:B------:R-:W-:Y:S01]  /*0ce0*/  UMOV UR39, URZ ;  /* 0x0000003f00277c82 */ /* 0x000fe20008000000 */
[----:B------:R-:W-:Y:S01]  /*0cf0*/  USHF.R.S32.HI UR7, URZ, 0x1f, UR6 ;  /* 0x0000001f3f077899 */ /* 0x000fe20008011406 */
[----:B------:R-:W-:-:S03]  /*0d00*/  ULDC.64 UR8, c[0x0][0x650] ;  /* 0x0001940000087ab9 */ /* 0x000fc60000000a00 */
[----:B------:R-:W-:-:S04]  /*0d10*/  ULEA.HI UR7, UR7, UR6, URZ, 0x6 ;  /* 0x0000000607077291 */ /* 0x000fc8000f8f303f */
[----:B------:R-:W-:Y:S01]  /*0d20*/  USHF.R.S32.HI UR40, URZ, 0x6, UR7 ;  /* 0x000000063f287899 */ /* 0x000fe20008011407 */
[----:B0-----:R-:W-:-:S13]  /*0d30*/  ISETP.NE.AND P1, PT, R2, 0x1, PT ;  /* 0x000000010200780c */ /* 0x001fda0003f25270 */
[----:B------:R-:W0:Y:S01]  /*0d40*/  @P1 LDC R17, c[0x0][0x10] ;  /* 0x00000400ff111b82 */ /* 0x000e220000000800 */
[----:B------:R-:W-:Y:S02]  /*0d50*/  @P1 IMAD.MOV.U32 R7, RZ, RZ, RZ ;  /* 0x000000ffff071224 */ /* 0x000fe400078e00ff */
[----:B------:R-:W-:-:S05]  /*0d60*/  @P1 IMAD.MOV.U32 R11, RZ, RZ, RZ ;  /* 0x000000ffff0b1224 */ /* 0x000fca00078e00ff */
[----:B------:R-:W1:Y:S01]  /*0d70*/  @!P1 LDC R3, c[0x0][0xc] ;  /* 0x00000300ff039b82 */ /* 0x000e620000000800 */
[----:B------:R-:W-:Y:S01]  /*0d80*/  ULDC UR4, c[0x0][0xc] ;  /* 0x0000030000047ab9 */ /* 0x000fe20000000800 */
[----:B------:R-:W-:Y:S02]  /*0d90*/  ULDC UR5, c[0x0][0x10] ;  /* 0x0000040000057ab9 */ /* 0x000fe40000000800 */
[----:B------:R-:W-:-:S04]  /*0da0*/  UIMAD.WIDE.U32 UR4, UR4, UR5, URZ ;  /* 0x00000005040472a5 */ /* 0x000fc8000f8e003f */
[----:B------:R-:W2:Y:S01]  /*0db0*/  LDC R0, c[0x0][0x14] ;  /* 0x00000500ff007b82 */ /* 0x000ea20000000800 */
[----:B0-----:R-:W-:-:S04]  /*0dc0*/  @P1 IMAD.WIDE.U32 R16, R17, UR12, R6 ;  /* 0x0000000c11101c25 */ /* 0x001fc8000f8e0006 */
[----:B------:R-:W-:Y:S02]  /*0dd0*/  @P1 IMAD.IADD R17, R17, 0x1, R11 ;  /* 0x0000000111111824 */ /* 0x000fe400078e020b */
[----:B------:R-:W-:Y:S02]  /*0de0*/  IMAD.MOV.U32 R11, RZ, RZ, RZ ;  /* 0x000000ffff0b7224 */ /* 0x000fe400078e00ff */
[----:B-1----:R-:W-:-:S04]  /*0df0*/  @!P1 IMAD.WIDE.U32 R10, R6, R3, R10 ;  /* 0x00000003060a9225 */ /* 0x002fc800078e000a */
[----:B------:R-:W-:Y:S02]  /*0e00*/  @!P1 IMAD.MOV.U32 R16, RZ, RZ, R10 ;  /* 0x000000ffff109224 */ /* 0x000fe400078e000a */
[----:B--2---:R-:W-:-:S04]  /*0e10*/  IMAD.WIDE.U32 R12, R0, UR4, RZ ;  /* 0x00000004000c7c25 */ /* 0x004fc8000f8e00ff */
[----:B------:R-:W-:Y:S01]  /*0e20*/  IMAD R3, R0, UR5, RZ ;  /* 0x0000000500037c24 */ /* 0x000fe2000f8e02ff */
[----:B------:R0:W-:Y:S01]  /*0e30*/  STL.64 [R1], R12 ;  /* 0x0000000c01007387 */ /* 0x0001e20000100a00 */
[----:B------:R-:W-:Y:S02]  /*0e40*/  @!P1 IMAD.MOV.U32 R17, RZ, RZ, R11 ;  /* 0x000000ffff119224 */ /* 0x000fe400078e000b */
[----:B------:R-:W-:Y:S01]  /*0e50*/  IMAD.IADD R0, R13, 0x1, R3 ;  /* 0x000000010d007824 */ /* 0x000fe200078e0203 */
[----:B------:R-:W-:Y:S06]  /*0e60*/  @P0 BRA `(.L_x_11) ;  /* 0x0000000000280947 */ /* 0x000fec0003800000 */
[----:B------:R-:W-:Y:S01]  /*0e70*/  UIMAD.WIDE.U32 UR4, UR40, 0x24924925, URZ ;  /* 0x24924925280478a5 */ /* 0x000fe2000f8e003f */
[----:B------:R-:W-:Y:S01]  /*0e80*/  IADD3 R16, P0, R16, R12, RZ ;  /* 0x0000000c10107210 */ /* 0x000fe20007f1e0ff */
[----:B------:R-:W-:Y:S02]  /*0e90*/  UISETP.GE.U32.AND UP0, UPT, UR40, 0x7, UPT ;  /* 0x000000072800788c */ /* 0x000fe4000bf06070 */
[----:B------:R-:W-:Y:S02]  /*0ea0*/  UIADD3 UR4, -UR5, UR40, URZ ;  /* 0x0000002805047290 */ /* 0x000fe4000fffe13f */
[----:B------:R-:W-:Y:S01]  /*0eb0*/  IMAD.X R17, R0, 0x1, R17, P0 ;  /* 0x0000000100117824 */ /* 0x000fe200000e0611 */
[----:B------:R-:W-:Y:S01]  /*0ec0*/  UMOV UR39, URZ ;  /* 0x0000003f00277c82 */ /* 0x000fe20008000000 */
[----:B------:R-:W-:-:S04]  /*0ed0*/  ULEA.HI UR4, UR4, UR5, URZ, 0x1f ;  /* 0x0000000504047291 */ /* 0x000fc8000f8ff83f */
[----:B------:R-:W-:-:S04]  /*0ee0*/  USHF.R.U32.HI UR4, URZ, 0x2, UR4 ;  /* 0x000000023f047899 */ /* 0x000fc80008011604 */
[----:B------:R-:W-:Y:S02]  /*0ef0*/  @UP0 ULOP3.LUT UR39, UR4, 0x1, URZ, 0xc0, !UPT ;  /* 0x0000000104270892 */ /* 0x000fe4000f8ec03f */
[----:B------:R-:W-:-:S12]  /*0f00*/  UIMAD UR38, UR4, -0x7, UR40 ;  /* 0xfffffff9042678a4 */ /* 0x000fd8000f8e0228 */
.L_x_11:
[----:B------:R-:W-:Y:S01]  /*0f10*/  ISETP.GE.U32.AND P0, PT, R16, UR8, PT ;  /* 0x0000000810007c0c */ /* 0x000fe2000bf06070 */
[----:B------:R-:W-:Y:S01]  /*0f20*/  IMAD.MOV.U32 R22, RZ, RZ, -0x1 ;  /* 0xffffffffff167424 */ /* 0x000fe200078e00ff */
[----:B------:R-:W-:Y:S01]  /*0f30*/  PRMT R3, RZ, 0x7610, R3 ;  /* 0x00007610ff037816 */ /* 0x000fe20000000003 */
[----:B------:R-:W-:Y:S01]  /*0f40*/  IMAD.MOV.U32 R18, RZ, RZ, -0x1 ;  /* 0xffffffffff127424 */ /* 0x000fe200078e00ff */
[----:B------:R-:W-:Y:S01]  /*0f50*/  ISETP.GE.U32.AND.EX P0, PT, R17, UR9, PT, P0 ;  /* 0x0000000911007c0c */ /* 0x000fe2000bf06100 */
[----:B------:R-:W-:-:S12]  /*0f60*/  IMAD.MOV.U32 R19, RZ, RZ, -0x1 ;  /* 0xffffffffff137424 */ /* 0x000fd800078e00ff */
[----:B------:R-:W-:Y:S05]  /*0f70*/  @P0 BRA `(.L_x_12) ;  /* 0x0000000400280947 */ /* 0x000fea0003800000 */
[----:B------:R-:W1:Y:S01]  /*0f80*/  LDC.64 R26, c[0x0][0x628] ;  /* 0x00018a00ff1a7b82 */ /* 0x000e620000000a00 */
[----:B------:R-:W-:Y:S02]  /*0f90*/  IMAD.MOV.U32 R10, RZ, RZ, R16 ;  /* 0x000000ffff0a7224 */ /* 0x000fe400078e0010 */
[----:B------:R-:W-:-:S05]  /*0fa0*/  IMAD.MOV.U32 R11, RZ, RZ, R17 ;  /* 0x000000ffff0b7224 */ /* 0x000fca00078e0011 */
[----:B------:R-:W2:Y:S08]  /*0fb0*/  LDC R18, c[0x0][0x630] ;  /* 0x00018c00ff127b82 */ /* 0x000eb00000000800 */
[----:B------:R-:W3:Y:S01]  /*0fc0*/  LDC.64 R28, c[0x0][0x620] ;  /* 0x00018800ff1c7b82 */ /* 0x000ee20000000a00 */
[----:B-1----:R-:W-:-:S04]  /*0fd0*/  ISETP.NE.U32.AND P0, PT, R26, RZ, PT ;  /* 0x000000ff1a00720c */ /* 0x002fc80003f05070 */
[----:B------:R-:W-:-:S13]  /*0fe0*/  ISETP.NE.AND.EX P0, PT, R27, RZ, PT, P0 ;  /* 0x000000ff1b00720c */ /* 0x000fda0003f05300 */
[----:B--23--:R-:W-:Y:S05]  /*0ff0*/  @!P0 BRA `(.L_x_13) ;  /* 0x0000000000288947 */ /* 0x00cfea0003800000 */
[----:B------:R-:W1:Y:S02]  /*1000*/  LDC R3, c[0x0][0x634] ;  /* 0x00018d00ff037b82 */ /* 0x000e640000000800 */
[----:B-1----:R-:W-:-:S05]  /*1010*/  IADD3 R3, P0, R16, R3, RZ ;  /* 0x0000000310037210 */ /* 0x002fca0007f1e0ff */
[----:B------:R-:W-:-:S04]  /*1020*/  IMAD.X R19, RZ, RZ, R17, P0 ;  /* 0x000000ffff137224 */ /* 0x000fc800000e0611 */
[----:B------:R-:W-:-:S04]  /*1030*/  IMAD.WIDE.U32 R10, R19, R26, RZ ;  /* 0x0000001a130a7225 */ /* 0x000fc800078e00ff */
[----:B0-----:R-:W-:-:S04]  /*1040*/  IMAD.WIDE.U32 R12, P0, R3, R27, R10 ;  /* 0x0000001b030c7225 */ /* 0x001fc8000780000a */
[----:B------:R-:W-:-:S04]  /*1050*/  IMAD.WIDE.U32 R10, R3, R26, RZ ;  /* 0x0000001a030a7225 */ /* 0x000fc800078e00ff */
[----:B------:R-:W-:Y:S01]  /*1060*/  IMAD.X R15, RZ, RZ, RZ, P0 ;  /* 0x000000ffff0f7224 */ /* 0x000fe200000e06ff */
[----:B------:R-:W-:Y:S01]  /*1070*/  IADD3 RZ, P0, R11, R12, RZ ;  /* 0x0000000c0bff7210 */ /* 0x000fe20007f1e0ff */
[----:B------:R-:W-:-:S04]  /*1080*/  IMAD.MOV.U32 R14, RZ, RZ, R13 ;  /* 0x000000ffff0e7224 */ /* 0x000fc800078e000d */
[----:B------:R-:W-:-:S08]  /*1090*/  IMAD.WIDE.U32.X R10, R19, R27, R14, P0 ;  /* 0x0000001b130a7225 */ /* 0x000fd000000e040e */
.L_x_13:
[----:B------:R-:W1:Y:S01]  /*10a0*/  LDC.64 R30, c[0x0][0x640] ;  /* 0x00019000ff1e7b82 */ /* 0x000e620000000a00 */
[-CC-:B------:R-:W-:Y:S01]  /*10b0*/  SHF.R.U64 R33, R10, R18.reuse, R11.reuse ;  /* 0x000000120a217219 */ /* 0x180fe2000000120b */
[----:B------:R-:W-:Y:S01]  /*10c0*/  IMAD.MOV.U32 R32, RZ, RZ, 0x1 ;  /* 0x00000001ff207424 */ /* 0x000fe200078e00ff */
[----:B------:R-:W-:Y:S02]  /*10d0*/  SHF.R.U32.HI R3, RZ, R18, R11 ;  /* 0x00000012ff037219 */ /* 0x000fe4000001160b */
[----:B0-----:R-:W-:-:S03]  /*10e0*/  IADD3 R13, P0, RZ, -R33, RZ ;  /* 0x80000021ff0d7210 */ /* 0x001fc60007f1e0ff */
[----:B------:R-:W0:Y:S02]  /*10f0*/  LDC R14, c[0x0][0x618] ;  /* 0x00018600ff0e7b82 */ /* 0x000e240000000800 */
[----:B------:R-:W-:Y:S02]  /*1100*/  IMAD.X R3, RZ, RZ, ~R3, P0 ;  /* 0x000000ffff037224 */ /* 0x000fe400000e0e03 */
[----:B------:R-:W-:-:S04]  /*1110*/  IMAD.WIDE.U32 R10, R13, R28, R16 ;  /* 0x0000001c0d0a7225 */ /* 0x000fc800078e0010 */
[----:B------:R-:W2:Y:S01]  /*1120*/  LDC R15, c[0x0][0x608] ;  /* 0x00018200ff0f7b82 */ /* 0x000ea20000000800 */
[----:B------:R-:W-:-:S04]  /*1130*/  IMAD R12, R3, R28, RZ ;  /* 0x0000001c030c7224 */ /* 0x000fc800078e02ff */
[----:B------:R-:W-:Y:S02]  /*1140*/  IMAD R3, R13, R29, R12 ;  /* 0x0000001d0d037224 */ /* 0x000fe400078e020c */
[----:B------:R-:W-:Y:S01]  /*1150*/  IMAD.MOV.U32 R12, RZ, RZ, -0x1 ;  /* 0xffffffffff0c7424 */ /* 0x000fe200078e00ff */
[----:B------:R-:W3:Y:S01]  /*1160*/  LDC R27, c[0x0][0x658] ;  /* 0x00019600ff1b7b82 */ /* 0x000ee20000000800 */
[----:B------:R-:W-:Y:S01]  /*1170*/  IMAD.IADD R3, R11, 0x1, R3 ;  /* 0x000000010b037824 */ /* 0x000fe200078e0203 */
[----:B-1----:R-:W-:-:S04]  /*1180*/  ISETP.NE.U32.AND P0, PT, R30, RZ, PT ;  /* 0x000000ff1e00720c */ /* 0x002fc80003f05070 */
[----:B------:R-:W-:Y:S02]  /*1190*/  ISETP.NE.AND.EX P0, PT, R31, RZ, PT, P0 ;  /* 0x000000ff1f00720c */ /* 0x000fe40003f05300 */
[----:B------:R-:W1:Y:S01]  /*11a0*/  LDC R26, c[0x0][0x600] ;  /* 0x00018000ff1a7b82 */ /* 0x000e620000000800 */
[-CC-:B0-----:R-:W-:Y:S02]  /*11b0*/  SHF.R.U64 R25, R10, R14.reuse, R3.reuse ;  /* 0x0000000e0a197219 */ /* 0x181fe40000001203 */
[----:B------:R-:W-:-:S05]  /*11c0*/  SHF.R.U32.HI R10, RZ, R14, R3 ;  /* 0x0000000eff0a7219 */ /* 0x000fca0000011603 */
[----:B------:R-:W0:Y:S01]  /*11d0*/  LDC R22, c[0x0][0x648] ;  /* 0x00019200ff167b82 */ /* 0x000e220000000800 */
[-CC-:B--2---:R-:W-:Y:S02]  /*11e0*/  SHF.R.U64 R35, R25, R15.reuse, R10.reuse ;  /* 0x0000000f19237219 */ /* 0x184fe4000000120a */
[----:B------:R-:W-:-:S05]  /*11f0*/  SHF.R.U32.HI R10, RZ, R15, R10 ;  /* 0x0000000fff0a7219 */ /* 0x000fca000001160a */
[----:B------:R-:W2:Y:S01]  /*1200*/  LDC R28, c[0x0][0x638] ;  /* 0x00018e00ff1c7b82 */ /* 0x000ea20000000800 */
[-CC-:B---3--:R-:W-:Y:S02]  /*1210*/  SHF.R.U64 R34, R35, R27.reuse, R10.reuse ;  /* 0x0000001b23227219 */ /* 0x188fe4000000120a */
[-C--:B------:R-:W-:Y:S02]  /*1220*/  SHF.L.U32 R3, R12, R27.reuse, RZ ;  /* 0x0000001b0c037219 */ /* 0x080fe400000006ff */
[----:B------:R-:W-:Y:S01]  /*1230*/  SHF.R.U32.HI R11, RZ, R27, R10 ;  /* 0x0000001bff0b7219 */ /* 0x000fe2000001160a */
[----:B------:R-:W-:Y:S01]  /*1240*/  IMAD.MOV.U32 R10, RZ, RZ, R34 ;  /* 0x000000ffff0a7224 */ /* 0x000fe200078e0022 */
[----:B------:R-:W-:Y:S01]  /*1250*/  LOP3.LUT R18, RZ, R3, RZ, 0x33, !PT ;  /* 0x00000003ff127212 */ /* 0x000fe200078e33ff */
[----:B------:R-:W3:Y:S01]  /*1260*/  LDC R29, c[0x0][0x610] ;  /* 0x00018400ff1d7b82 */ /* 0x000ee20000000800 */
[----:B------:R-:W-:Y:S05]  /*1270*/  @!P0 BRA `(.L_x_14) ;  /* 0x0000000000288947 */ /* 0x000fea0003800000 */
[----:B------:R-:W4:Y:S02]  /*1280*/  LDC R3, c[0x0][0x64c] ;  /* 0x00019300ff037b82 */ /* 0x000f240000000800 */
[----:B----4-:R-:W-:-:S05]  /*1290*/  IADD3 R3, P0, R34, R3, RZ ;  /* 0x0000000322037210 */ /* 0x010fca0007f1e0ff */
[----:B------:R-:W-:-:S04]  /*12a0*/  IMAD.X R19, RZ, RZ, R11, P0 ;  /* 0x000000ffff137224 */ /* 0x000fc800000e060b */
[----:B------:R-:W-:-:S04]  /*12b0*/  IMAD.WIDE.U32 R10, R19, R30, RZ ;  /* 0x0000001e130a7225 */ /* 0x000fc800078e00ff */
[----:B------:R-:W-:-:S04]  /*12c0*/  IMAD.WIDE.U32 R12, P0, R3, R31, R10 ;  /* 0x0000001f030c7225 */ /* 0x000fc8000780000a */
[----:B------:R-:W-:-:S04]  /*12d0*/  IMAD.WIDE.U32 R10, R3, R30, RZ ;  /* 0x0000001e030a7225 */ /* 0x000fc800078e00ff */
[----:B------:R-:W-:Y:S01]  /*12e0*/  IMAD.X R15, RZ, RZ, RZ, P0 ;  /* 0x000000ffff0f7224 */ /* 0x000fe200000e06ff */
[----:B------:R-:W-:Y:S01]  /*12f0*/  IADD3 RZ, P0, R11, R12, RZ ;  /* 0x0000000c0bff7210 */ /* 0x000fe20007f1e0ff */
[----:B------:R-:W-:-:S04]  /*1300*/  IMAD.MOV.U32 R14, RZ, RZ, R13 ;  /* 0x000000ffff0e7224 */ /* 0x000fc800078e000d */
[----:B------:R-:W-:-:S08]  /*1310*/  IMAD.WIDE.U32.X R10, R19, R31, R14, P0 ;  /* 0x0000001f130a7225 */ /* 0x000fd000000e040e */
.L_x_14:
[----:B0-----:R-:W-:Y:S01]  /*1320*/  SHF.R.U64 R7, R10, R22, R11 ;  /* 0x000000160a077219 */ /* 0x001fe2000000120b */
[----:B-1----:R-:W-:Y:S01]  /*1330*/  VIADD R10, R26, 0xffffffff ;  /* 0xffffffff1a0a7836 */ /* 0x002fe20000000000 */
[----:B------:R-:W-:Y:S01]  /*1340*/  SHF.L.U32 R3, R32, R27, RZ ;  /* 0x0000001b20037219 */ /* 0x000fe200000006ff */
[----:B------:R-:W-:Y:S01]  /*1350*/  @P1 IMAD R20, R21, R24, R6 ;  /* 0x0000001815141224 */ /* 0x000fe200078e0206 */
[----:B------:R-:W-:Y:S01]  /*1360*/  LOP3.LUT R18, R35, R18, RZ, 0xc0, !PT ;  /* 0x0000001223127212 */ /* 0x000fe200078ec0ff */
[----:B------:R-:W-:Y:S01]  /*1370*/  IMAD.MOV R11, RZ, RZ, -R7 ;  /* 0x000000ffff0b7224 */ /* 0x000fe200078e0a07 */
[----:B------:R-:W-:Y:S01]  /*1380*/  LOP3.LUT R10, R25, R10, RZ, 0xc0, !PT ;  /* 0x0000000a190a7212 */ /* 0x000fe200078ec0ff */
[----:B------:R-:W-:Y:S02]  /*1390*/  IMAD.MOV.U32 R6, RZ, RZ, 0x1 ;  /* 0x00000001ff067424 */ /* 0x000fe400078e00ff */
[----:B------:R-:W-:Y:S02]  /*13a0*/  IMAD R7, R3, R7, R18 ;  /* 0x0000000703077224 */ /* 0x000fe400078e0212 */
[----:B--2---:R-:W-:-:S02]  /*13b0*/  IMAD R3, R11, R28, R34 ;  /* 0x0000001c0b037224 */ /* 0x004fc400078e0222 */
[----:B---3--:R-:W-:Y:S02]  /*13c0*/  IMAD R22, R7, R29, R20 ;  /* 0x0000001d07167224 */ /* 0x008fe400078e0214 */
[----:B------:R-:W-:Y:S01]  /*13d0*/  IMAD R7, R3, R26, R10 ;  /* 0x0000001a03077224 */ /* 0x000fe200078e020a */
[----:B------:R-:W-:Y:S01]  /*13e0*/  PRMT R3, R6, 0x7610, R3 ;  /* 0x0000761006037816 */ /* 0x000fe20000000003 */
[----:B------:R-:W-:-:S03]  /*13f0*/  IMAD.MOV.U32 R19, RZ, RZ, R33 ;  /* 0x000000ffff137224 */ /* 0x000fc600078e0021 */
[----:B------:R-:W-:Y:S02]  /*1400*/  SEL R18, R7, R22, !P1 ;  /* 0x0000001607127207 */ /* 0x000fe40004800000 */
[----:B------:R-:W-:-:S07]  /*1410*/  SEL R22, R22, R7, !P1 ;  /* 0x0000000716167207 */ /* 0x000fce0004800000 */
.L_x_12:
[----:B------:R-:W-:Y:S05]  /*1420*/  @!P2 BRA `(.L_x_15) ;  /* 0x00000000000ca947 */ /* 0x000fea0003800000 */
[----:B------:R-:W-:Y:S01]  /*1430*/  UCGABAR_WAIT ;  /* 0x0000000000007dc7 */ /* 0x000fe20008000000 */
[----:B------:R-:W-:Y:S01]  /*1440*/  CCTL.IVALL ;  /* 0x00000000ff00798f */ /* 0x000fe20002000000 */
[----:B------:R-:W-:Y:S05]  /*1450*/  BRA `(.L_x_16) ;  /* 0x0000000000047947 */ /* 0x000fea0003800000 */
.L_x_15:
[----:B------:R-:W-:Y:S06]  /*1460*/  BAR.SYNC.DEFER_BLOCKING 0x0 ;  /* 0x0000000000007b1d */ /* 0x000fec0000010000 */
.L_x_16:
[----:B------:R-:W-:Y:S05]  /*1470*/  @!P3 BRA `(.L_x_17) ;  /* 0x0000003800f4b947 */ /* 0x000fea0003800000 */
[----:B------:R-:W-:-:S13]  /*1480*/  ISETP.GT.U32.AND P0, PT, R36, 0x1, PT ;  /* 0x000000012400780c */ /* 0x000fda0003f04070 */
[----:B------:R-:W-:Y:S05]  /*1490*/  @P0 EXIT ;  /* 0x000000000000094d */ /* 0x000fea0003800000 */
.L_x_18:
[----:B------:R-:W-:-:S08]  /*14a0*/  NOP ;  /* 0x0000000000007918 */ /* 0x000fd00000000000 */
[----:B------:R-:W1:Y:S02]  /*14b0*/  USETMAXREG.TRY_ALLOC.CTAPOOL UP0, 0xe8 ;  /* 0x000000e8000079c8 */ /* 0x000e640008000600 */
[----:B-1----:R-:W-:-:S13]  /*14c0*/  PLOP3.LUT P0, PT, PT, PT, UP0, 0x80, 0x0 ;  /* 0x000000000000781c */ /* 0x002fda0003f0f008 */
[----:B------:R-:W-:Y:S05]  /*14d0*/  @!P0 BRA `(.L_x_18) ;  /* 0xfffffffc00f08947 */ /* 0x000fea000383ffff */
[----:B------:R-:W-:-:S13]  /*14e0*/  LOP3.LUT P0, RZ, R3, 0xff, RZ, 0xc0, !PT ;  /* 0x000000ff03ff7812 */ /* 0x000fda000780c0ff */
[----:B------:R-:W-:Y:S05]  /*14f0*/  @!P0 EXIT ;  /* 0x000000000000894d */ /* 0x000fea0003800000 */
[----:B------:R-:W2:Y:S01]  /*1500*/  LDL.64 R6, [R1] ;  /* 0x0000000001067983 */ /* 0x000ea20000100a00 */
[CC--:B------:R-:W-:Y:S01]  /*1510*/  LEA.HI R3, R8.reuse, R5.reuse, RZ, 0x2 ;  /* 0x0000000508037211 */ /* 0x0c0fe200078f10ff */
[----:B------:R-:W1:Y:S01]  /*1520*/  S2UR UR4, SR_CgaCtaId ;  /* 0x00000000000479c3 */ /* 0x000e620000008800 */
[----:B------:R-:W-:Y:S01]  /*1530*/  LEA.HI R8, R8, R5, RZ, 0x5 ;  /* 0x0000000508087211 */ /* 0x000fe200078f28ff */
[----:B------:R-:W-:Y:S01]  /*1540*/  UMOV UR41, 0x400 ;  /* 0x0000040000297882 */ /* 0x000fe20000000000 */
[----:B------:R-:W-:Y:S01]  /*1550*/  LOP3.LUT R4, R3, 0xfffffffc, RZ, 0xc0, !PT ;  /* 0xfffffffc03047812 */ /* 0x000fe200078ec0ff */
[----:B------:R-:W-:Y:S01]  /*1560*/  UISETP.LT.AND UP0, UPT, UR40, 0x1, UPT ;  /* 0x000000012800788c */ /* 0x000fe2000bf01270 */
[--C-:B------:R-:W-:Y:S01]  /*1570*/  SHF.R.S32.HI R60, RZ, 0x2, R3.reuse ;  /* 0x00000002ff3c7819 */ /* 0x100fe20000011403 */
[----:B------:R-:W-:Y:S01]  /*1580*/  UIADD3 UR5, UR43, -0x1, URZ ;  /* 0xffffffff2b057890 */ /* 0x000fe2000fffe03f */
[----:B------:R-:W-:Y:S01]  /*1590*/  SHF.R.S32.HI R3, RZ, 0x1f, R3 ;  /* 0x0000001fff037819 */ /* 0x000fe20000011403 */
[----:B------:R-:W3:Y:S01]  /*15a0*/  LDC R66, c[0x0][0x658] ;  /* 0x00019600ff427b82 */ /* 0x000ee20000000800 */
[----:B------:R-:W-:Y:S01]  /*15b0*/  USEL UR42, UR40, 0x1, UP0 ;  /* 0x00000001282a7887 */ /* 0x000fe20008000000 */
[----:B------:R-:W-:Y:S01]  /*15c0*/  IMAD.IADD R4, R5, 0x1, -R4 ;  /* 0x0000000105047824 */ /* 0x000fe200078e0a04 */
[----:B------:R-:W-:Y:S01]  /*15d0*/  LEA.HI R3, R3, R60, RZ, 0x3 ;  /* 0x0000003c03037211 */ /* 0x000fe200078f18ff */
[----:B------:R-:W-:Y:S01]  /*15e0*/  UISETP.NE.AND UP0, UPT, UR5, URZ, UPT ;  /* 0x0000003f0500728c */ /* 0x000fe2000bf05270 */
[----:B------:R-:W-:Y:S01]  /*15f0*/  IMAD.MOV.U32 R5, RZ, RZ, 0x1 ;  /* 0x00000001ff057424 */ /* 0x000fe200078e00ff */
[----:B------:R-:W-:Y:S01]  /*1600*/  ULDC UR8, c[0x0][0x284] ;  /* 0x0000a10000087ab9 */ /* 0x000fe20000000800 */
[----:B------:R-:W-:Y:S01]  /*1610*/  LOP3.LUT R3, R3, 0xfffffff8, RZ, 0xc0, !PT ;  /* 0xfffffff803037812 */ /* 0x000fe200078ec0ff */
[----:B------:R-:W4:Y:S01]  /*1620*/  LDC.64 R64, c[0x0][0x5c8] ;  /* 0x00017200ff407b82 */ /* 0x000f220000000a00 */
[----:B------:R-:W-:Y:S01]  /*1630*/  USEL UR7, URZ, 0x1, UP0 ;  /* 0x000000013f077887 */ /* 0x000fe20008000000 */
[----:B------:R-:W-:Y:S01]  /*1640*/  IMAD.SHL.U32 R62, R4, 0x2, RZ ;  /* 0x00000002043e7824 */ /* 0x000fe200078e00ff */
[----:B------:R-:W-:Y:S01]  /*1650*/  LOP3.LUT R74, R23, 0x1, RZ, 0xfc, !PT ;  /* 0x00000001174a7812 */ /* 0x000fe200078efcff */
[----:B------:R-:W-:Y:S01]  /*1660*/  IMAD.IADD R60, R60, 0x1, -R3 ;  /* 0x000000013c3c7824 */ /* 0x000fe200078e0a03 */
[----:B------:R-:W-:Y:S01]  /*1670*/  SHF.R.S32.HI R3, RZ, 0x5, R8 ;  /* 0x00000005ff037819 */ /* 0x000fe20000011408 */
[----:B------:R-:W-:Y:S01]  /*1680*/  USHF.L.U32 UR47, UR40, 0x1, URZ ;  /* 0x00000001282f7899 */ /* 0x000fe2000800063f */
[----:B------:R-:W-:Y:S01]  /*1690*/  IMAD.U32 R75, RZ, RZ, UR7 ;  /* 0x00000007ff4b7e24 */ /* 0x000fe2000f8e00ff */
[----:B------:R-:W0:Y:S01]  /*16a0*/  LDC R67, c[0x0][0x288] ;  /* 0x0000a200ff437b82 */ /* 0x000e220000000800 */
[--C-:B------:R-:W-:Y:S01]  /*16b0*/  SHF.R.S32.HI R61, RZ, 0x1f, R60.reuse ;  /* 0x0000001fff3d7819 */ /* 0x100fe2000001143c */
[----:B-1----:R-:W-:Y:S01]  /*16c0*/  ULEA UR41, UR4, UR41, 0x18 ;  /* 0x0000002904297291 */ /* 0x002fe2000f8ec03f */
[C---:B------:R-:W-:Y:S01]  /*16d0*/  IMAD R71, R3.reuse, -0x10, -R60 ;  /* 0xfffffff003477824 */ /* 0x040fe200078e0a3c */
[----:B------:R-:W-:Y:S01]  /*16e0*/  USHF.L.U32 UR4, UR5, 0x3, URZ ;  /* 0x0000000305047899 */ /* 0x000fe2000800063f */
[----:B------:R-:W-:Y:S01]  /*16f0*/  SHF.R.S32.HI R63, RZ, 0x1f, R62 ;  /* 0x0000001fff3f7819 */ /* 0x000fe2000001143e */
[----:B------:R-:W-:Y:S01]  /*1700*/  IMAD.WIDE R60, R3, 0x10, R60 ;  /* 0x00000010033c7825 */ /* 0x000fe200078e023c */
[----:B------:R-:W-:Y:S01]  /*1710*/  UIADD3 UR5, UR41, 0x180, URZ ;  /* 0x0000018029057890 */ /* 0x000fe2000fffe03f */
[----:B------:R-:W1:Y:S01]  /*1720*/  LDC R69, c[0x0][0x600] ;  /* 0x00018000ff457b82 */ /* 0x000e620000000800 */
[----:B------:R-:W-:Y:S01]  /*1730*/  UIADD3 UR6, UR41, 0x1c180, URZ ;  /* 0x0001c18029067890 */ /* 0x000fe2000fffe03f */
[----:B------:R-:W-:Y:S01]  /*1740*/  IMAD.MOV.U32 R3, RZ, RZ, -0x1 ;  /* 0xffffffffff037424 */ /* 0x000fe200078e00ff */
[----:B------:R-:W-:Y:S01]  /*1750*/  USHF.R.U32.HI UR5, URZ, 0x4, UR5 ;  /* 0x000000043f057899 */ /* 0x000fe20008011605 */
[----:B------:R-:W-:Y:S01]  /*1760*/  VIADD R71, R71, UR8 ;  /* 0x0000000847477c36 */ /* 0x000fe20008000000 */
[----:B------:R-:W-:-:S02]  /*1770*/  USHF.R.U32.HI UR6, URZ, 0x4, UR6 ;  /* 0x000000043f067899 */ /* 0x000fc40008011606 */
[-C--:B---3--:R-:W-:Y:S01]  /*1780*/  SHF.L.U32 R3, R3, R66.reuse, RZ ;  /* 0x0000004203037219 */ /* 0x088fe200000006ff */
[----:B------:R-:W-:Y:S01]  /*1790*/  UIADD3 UR48, UR41, 0x80, URZ ;  /* 0x0000008029307890 */ /* 0x000fe2000fffe03f */
[C---:B----4-:R-:W-:Y:S01]  /*17a0*/  SHF.L.U64.HI R65, R64.reuse, 0x3, R65 ;  /* 0x0000000340417819 */ /* 0x050fe20000010241 */
[----:B------:R-:W-:Y:S01]  /*17b0*/  ULOP3.LUT UR4, UR4, 0x8, URZ, 0xc0, !UPT ;  /* 0x0000000804047892 */ /* 0x000fe2000f8ec03f */
[----:B------:R-:W-:Y:S01]  /*17c0*/  SHF.L.U32 R66, R5, R66, RZ ;  /* 0x0000004205427219 */ /* 0x000fe200000006ff */
[----:B------:R-:W-:Y:S01]  /*17d0*/  ULOP3.LUT UR5, UR5, 0x3fff, URZ, 0xc0, !UPT ;  /* 0x00003fff05057892 */ /* 0x000fe2000f8ec03f */
[----:B------:R-:W-:Y:S01]  /*17e0*/  IMAD.SHL.U32 R64, R64, 0x8, RZ ;  /* 0x0000000840407824 */ /* 0x000fe200078e00ff */
[----:B------:R-:W-:Y:S01]  /*17f0*/  ULOP3.LUT UR6, UR6, 0x3fff, URZ, 0xc0, !UPT ;  /* 0x00003fff06067892 */ /* 0x000fe2000f8ec03f */
[----:B------:R-:W-:Y:S01]  /*1800*/  LOP3.LUT R70, RZ, R3, RZ, 0x33, !PT ;  /* 0x00000003ff467212 */ /* 0x000fe200078e33ff */
[----:B0-----:R-:W-:Y:S01]  /*1810*/  IMAD R67, R4, -0x2, R67 ;  /* 0xfffffffe04437824 */ /* 0x001fe200078e0243 */
[----:B------:R-:W-:-:S02]  /*1820*/  UIADD3 UR42, -UR42, UR40, URZ ;  /* 0x000000282a2a7290 */ /* 0x000fc4000fffe13f */
[----:B------:R-:W-:Y:S02]  /*1830*/  ULEA UR43, UR43, UR48, 0x3 ;  /* 0x000000302b2b7291 */ /* 0x000fe4000f8e183f */
[----:B------:R-:W-:Y:S02]  /*1840*/  ULOP3.LUT UR49, UR4, 0x8, URZ, 0x3c, !UPT ;  /* 0x0000000804317892 */ /* 0x000fe4000f8e3c3f */
[----:B------:R-:W-:Y:S01]  /*1850*/  ULOP3.LUT UR44, UR4, 0x18, URZ, 0x3c, !UPT ;  /* 0x00000018042c7892 */ /* 0x000fe2000f8e3c3f */
[----:B-1----:R-:W-:Y:S01]  /*1860*/  VIADD R69, R69, 0xffffffff ;  /* 0xffffffff45457836 */ /* 0x002fe20000000000 */
[----:B------:R-:W-:Y:S02]  /*1870*/  ULOP3.LUT UR45, UR5, 0x10000, URZ, 0xfc, !UPT ;  /* 0x00010000052d7892 */ /* 0x000fe4000f8efc3f */
[----:B------:R-:W-:Y:S01]  /*1880*/  ULOP3.LUT UR46, UR6, 0x10000, URZ, 0xfc, !UPT ;  /* 0x00010000062e7892 */ /* 0x000fe2000f8efc3f */
[----:B--2---:R-:W-:-:S11]  /*1890*/  SHF.L.U64.HI R68, R6, 0x1, R0 ;  /* 0x0000000106447819 */ /* 0x004fd60000010200 */
.L_x_104:
[----:B------:R-:W-:-:S04]  /*18a0*/  SHF.L.U32 R0, R75, 0x1f, RZ ;  /* 0x0000001f4b007819 */ /* 0x000fc800000006ff */
[----:B------:R-:W0:Y:S02]  /*18b0*/  SYNCS.PHASECHK.TRANS64.TRYWAIT P0, [UR43+-0x8], R0 ;  /* 0xfffff800ff0075a7 */ /* 0x000e24000800016b */
[----:B01--4-:R-:W-:Y:S05]  /*18c0*/  @!P0 BRA `(.L_x_19) ;  /* 0x0000004800d88947 */ /* 0x013fea0003800000 */
.L_x_129:
[----:B------:R-:W-:Y:S02]  /*18d0*/  ULDC UR4, c[0x0][0x28c] ;  /* 0x0000a30000047ab9 */ /* 0x000fe40000000800 */
[----:B------:R-:W-:-:S13]  /*18e0*/  ISETP.LT.AND P0, PT, RZ, UR4, PT ;  /* 0x00000004ff007c0c */ /* 0x000fda000bf01270 */
[----:B------:R-:W-:Y:S05]  /*18f0*/  @P0 BRA `(.L_x_20) ;  /* 0x0000000000400947 */ /* 0x000fea0003800000 */
[----:B0-----:R-:W-:Y:S01]  /*1900*/  MOV R0, 0x0 ;  /* 0x0000000000007802 */ /* 0x001fe20000000f00 */
[----:B------:R-:W-:Y:S01]  /*1910*/  ULDC.64 UR4, c[0x4][0x68] ;  /* 0x01001a0000047ab9 */ /* 0x000fe20000000a00 */
[----:B------:R-:W-:Y:S01]  /*1920*/  ULDC.64 UR6, c[0x4][0x8] ;  /* 0x0100020000067ab9 */ /* 0x000fe20000000a00 */
[----:B------:R-:W-:Y:S01]  /*1930*/  IMAD.U32 R4, RZ, RZ, UR4 ;  /* 0x00000004ff047e24 */ /* 0x000fe2000f8e00ff */
[----:B------:R0:W1:Y:S01]  /*1940*/  LDC.64 R14, c[0x4][R0] ;  /* 0x01000000000e7b82 */ /* 0x0000620000000a00 */
[----:B------:R-:W-:Y:S01]  /*1950*/  IMAD.U32 R5, RZ, RZ, UR5 ;  /* 0x00000005ff057e24 */ /* 0x000fe2000f8e00ff */
[----:B------:R-:W-:Y:S01]  /*1960*/  ULDC.64 UR4, c[0x4][0x70] ;  /* 0x01001c0000047ab9 */ /* 0x000fe20000000a00 */
[----:B------:R-:W-:Y:S02]  /*1970*/  IMAD.U32 R10, RZ, RZ, UR6 ;  /* 0x00000006ff0a7e24 */ /* 0x000fe4000f8e00ff */
[----:B------:R-:W-:Y:S02]  /*1980*/  IMAD.U32 R6, RZ, RZ, UR4 ;  /* 0x00000004ff067e24 */ /* 0x000fe4000f8e00ff */
[----:B------:R-:W-:-:S02]  /*1990*/  IMAD.U32 R7, RZ, RZ, UR5 ;  /* 0x00000005ff077e24 */ /* 0x000fc4000f8e00ff */
[----:B------:R-:W-:Y:S02]  /*19a0*/  IMAD.U32 R11, RZ, RZ, UR7 ;  /* 0x00000007ff0b7e24 */ /* 0x000fe4000f8e00ff */
[----:B------:R-:W-:Y:S02]  /*19b0*/  IMAD.MOV.U32 R8, RZ, RZ, 0x1e1 ;  /* 0x000001e1ff087424 */ /* 0x000fe400078e00ff */
[----:B------:R-:W-:Y:S02]  /*19c0*/  IMAD.MOV.U32 R12, RZ, RZ, 0x1 ;  /* 0x00000001ff0c7424 */ /* 0x000fe400078e00ff */
[----:B0-----:R-:W-:-:S07]  /*19d0*/  IMAD.MOV.U32 R13, RZ, RZ, RZ ;  /* 0x000000ffff0d7224 */ /* 0x001fce00078e00ff */
[----:B------:R-:W-:-:S07]  /*19e0*/  LEPC R20, `(.L_x_20) ;  /* 0x000000001014794e */ /* 0x000fce0000000000 */
[----:B-1---5:R-:W-:Y:S05]  /*19f0*/  CALL.ABS.NOINC R14 ;  /* 0x000000000e007343 */ /* 0x022fea0003c00000 */
.L_x_20:
[----:B------:R-:W-:-:S13]  /*1a00*/  ISETP.NE.AND P0, PT, R74, 0x3, PT ;  /* 0x000000034a00780c */ /* 0x000fda0003f05270 */
[----:B------:R-:W-:Y:S05]  /*1a10*/  @!P0 BRA `(.L_x_21) ;  /* 0x0000000000048947 */ /* 0x000fea0003800000 */
[----:B------:R-:W-:Y:S01]  /*1a20*/  BPT.TRAP 0x1 ;  /* 0x000000040000795c */ /* 0x000fe20000300000 */
.L_x_21:
[----:B0-----:R-:W-:Y:S02]  /*1a30*/  IMAD.U32 R3, RZ, RZ, UR38 ;  /* 0x00000026ff037e24 */ /* 0x001fe4000f8e00ff */
[----:B------:R-:W-:-:S03]  /*1a40*/  IMAD.U32 R0, RZ, RZ, UR39 ;  /* 0x00000027ff007e24 */ /* 0x000fc6000f8e00ff */
[----:B------:R-:W-:Y:S02]  /*1a50*/  LEA R3, R3, UR41, 0x3 ;  /* 0x0000002903037c11 */ /* 0x000fe4000f8e18ff */
[----:B------:R-:W-:-:S04]  /*1a60*/  SHF.L.U32 R0, R0, 0x1f, RZ ;  /* 0x0000001f00007819 */ /* 0x000fc800000006ff */
[----:B------:R0:W1:Y:S01]  /*1a70*/  SYNCS.PHASECHK.TRANS64.TRYWAIT P1, [R3+URZ], R0 ;  /* 0x00000000030075a7 */ /* 0x000062000802017f */
[----:B------:R-:W-:Y:S05]  /*1a80*/  @!P0 BRA `(.L_x_22) ;  /* 0x0000000000048947 */ /* 0x000fea0003800000 */
[----:B------:R-:W-:Y:S01]  /*1a90*/  BPT.TRAP 0x1 ;  /* 0x000000040000795c */ /* 0x000fe20000300000 */
.L_x_22:
[----:B-1----:R-:W-:Y:S05]  /*1aa0*/  @P1 BRA `(.L_x_23) ;  /* 0x0000000000081947 */ /* 0x002fea0003800000 */
[----:B------:R-:W1:Y:S02]  /*1ab0*/  SYNCS.PHASECHK.TRANS64.TRYWAIT P1, [R3+URZ], R0 ;  /* 0x00000000030075a7 */ /* 0x000e64000802017f */
[----:B-1----:R-:W-:Y:S05]  /*1ac0*/  @!P1 BRA `(.L_x_24) ;  /* 0x0000004800709947 */ /* 0x002fea0003800000 */
.L_x_23:
[----:B------:R-:W-:Y:S05]  /*1ad0*/  WARPSYNC.ALL ;  /* 0x0000000000007948 */ /* 0x000fea0003800000 */
[----:B------:R-:W-:Y:S01]  /*1ae0*/  ULEA UR8, UR38, UR45, 0xa ;  /* 0x0000002d26087291 */ /* 0x000fe2000f8e503f */
[----:B------:R-:W-:Y:S01]  /*1af0*/  WARPGROUP.ARRIVE ;  /* 0x00000000000079c5 */ /* 0x000fe20000000000 */
[----:B------:R-:W-:Y:S01]  /*1b00*/  ULEA UR9, UR38, UR46, 0xa ;  /* 0x0000002e26097291 */ /* 0x000fe2000f8e503f */
[----:B01----:R-:W-:Y:S01]  /*1b10*/  IMAD.U32 R0, RZ, RZ, UR42 ;  /* 0x0000002aff007e24 */ /* 0x003fe2000f8e00ff */
[----:B------:R-:W-:Y:S01]  /*1b20*/  UMOV UR5, 0x40000040 ;  /* 0x4000004000057882 */ /* 0x000fe20000000000 */
[----:B------:R-:W-:-:S02]  /*1b30*/  UMOV UR7, 0x40000040 ;  /* 0x4000004000077882 */ /* 0x000fc40000000000 */
[----:B------:R-:W-:Y:S01]  /*1b40*/  UMOV UR4, UR8 ;  /* 0x0000000800047c82 */ /* 0x000fe20008000000 */
[----:B------:R-:W-:Y:S01]  /*1b50*/  ISETP.GE.AND P1, PT, R0, 0x1, PT ;  /* 0x000000010000780c */ /* 0x000fe20003f26270 */
[----:B------:R-:W-:Y:S02]  /*1b60*/  UMOV UR6, UR9 ;  /* 0x0000000900067c82 */ /* 0x000fe40008000000 */
[----:B------:R-:W-:Y:S01]  /*1b70*/  HGMMA.64x64x8.F32.TF32 R24, gdesc[UR4], RZ, !UPT, gsb0 ;  /* 0x04e00000041879f0 */ /* 0x000fe2000c0028ff */
[----:B------:R-:W-:Y:S02]  /*1b80*/  UIADD3 UR4, UR8, 0x2, URZ ;  /* 0x0000000208047890 */ /* 0x000fe4000fffe03f */
[----:B------:R-:W-:Y:S01]  /*1b90*/  UIADD3 UR6, UR9, 0x2, URZ ;  /* 0x0000000209067890 */ /* 0x000fe2000fffe03f */
[----:B------:R-:W-:Y:S01]  /*1ba0*/  UMOV UR5, 0x40000040 ;  /* 0x4000004000057882 */ /* 0x000fe20000000000 */
[----:B------:R-:W-:Y:S01]  /*1bb0*/  UMOV UR7, 0x40000040 ;  /* 0x4000004000077882 */ /* 0x000fe20000000000 */
[----:B------:R-:W-:-:S02]  /*1bc0*/  WARPGROUP.DEPBAR.LE gsb0, 0x0 ;  /* 0x00008000000079c5 */ /* 0x000fc40000010000 */
[----:B------:R-:W-:-:S06]  /*1bd0*/  WARPGROUP.ARRIVE ;  /* 0x00000000000079c5 */ /* 0x000fcc0000000000 */
[----:B------:R-:W-:Y:S01]  /*1be0*/  HGMMA.64x64x8.F32.TF32 R24, gdesc[UR4], R24, gsb0 ;  /* 0x04e00000041879f0 */ /* 0x000fe20008002818 */
[----:B------:R-:W-:Y:S02]  /*1bf0*/  UIADD3 UR4, UR8, 0x4, URZ ;  /* 0x0000000408047890 */ /* 0x000fe4000fffe03f */
[----:B------:R-:W-:Y:S01]  /*1c00*/  UIADD3 UR6, UR9, 0x4, URZ ;  /* 0x0000000409067890 */ /* 0x000fe2000fffe03f */
[----:B------:R-:W-:Y:S01]  /*1c10*/  UMOV UR5, 0x40000040 ;  /* 0x4000004000057882 */ /* 0x000fe20000000000 */
[----:B------:R-:W-:Y:S01]  /*1c20*/  UMOV UR7, 0x40000040 ;  /* 0x4000004000077882 */ /* 0x000fe20000000000 */
[----:B------:R-:W-:Y:S02]  /*1c30*/  WARPGROUP.DEPBAR.LE gsb0, 0x0 ;  /* 0x00008000000079c5 */ /* 0x000fe40000010000 */
        /* <DEDUP_REMOVED lines=36> */
[----:B------:R-:W-:Y:S03]  /*1e80*/  HGMMA.64x64x8.F32.TF32 R24, gdesc[UR4], R24, gsb0 ;  /* 0x04e00000041879f0 */ /* 0x000fe60008002818 */
[----:B------:R-:W-:Y:S02]  /*1e90*/  WARPGROUP.DEPBAR.LE gsb0, 0x0 ;  /* 0x00008000000079c5 */ /* 0x000fe40000010000 */
[----:B------:R-:W-:Y:S05]  /*1ea0*/  @!P1 BRA `(.L_x_25) ;  /* 0x0000000400849947 */ /* 0x000fea0003800000 */
[----:B------:R-:W-:Y:S01]  /*1eb0*/  UIADD3 UR8, UR38, 0x1, URZ ;  /* 0x0000000126087890 */ /* 0x000fe2000fffe03f */
[----:B------:R-:W-:Y:S02]  /*1ec0*/  IMAD.U32 R0, RZ, RZ, UR42 ;  /* 0x0000002aff007e24 */ /* 0x000fe4000f8e00ff */
[----:B------:R-:W-:Y:S01]  /*1ed0*/  IMAD.U32 R3, RZ, RZ, UR38 ;  /* 0x00000026ff037e24 */ /* 0x000fe2000f8e00ff */
[----:B------:R-:W-:-:S04]  /*1ee0*/  UISETP.NE.AND UP0, UPT, UR8, 0x7, UPT ;  /* 0x000000070800788c */ /* 0x000fc8000bf05270 */
[----:B------:R-:W-:Y:S02]  /*1ef0*/  USEL UR4, URZ, 0x1, UP0 ;  /* 0x000000013f047887 */ /* 0x000fe40008000000 */
[----:B------:R-:W-:Y:S02]  /*1f00*/  USEL UR8, UR8, URZ, UP0 ;  /* 0x0000003f08087287 */ /* 0x000fe40008000000 */
[----:B------:R-:W-:-:S06]  /*1f10*/  ULOP3.LUT UR4, UR39, UR4, URZ, 0x3c, !UPT ;  /* 0x0000000427047292 */ /* 0x000fcc000f8e3c3f */
[----:B------:R-:W-:-:S07]  /*1f20*/  IMAD.U32 R6, RZ, RZ, UR4 ;  /* 0x00000004ff067e24 */ /* 0x000fce000f8e00ff */
.L_x_32:
[----:B------:R-:W-:Y:S05]  /*1f30*/  @!P0 BRA `(.L_x_26) ;  /* 0x0000000000048947 */ /* 0x000fea0003800000 */
[----:B------:R-:W-:Y:S01]  /*1f40*/  BPT.TRAP 0x1 ;  /* 0x000000040000795c */ /* 0x000fe20000300000 */
.L_x_26:
[----:B------:R-:W-:Y:S01]  /*1f50*/  ULEA UR4, UR8, UR41, 0x3 ;  /* 0x0000002908047291 */ /* 0x000fe2000f8e183f */
[----:B------:R-:W-:-:S08]  /*1f60*/  SHF.L.U32 R4, R6, 0x1f, RZ ;  /* 0x0000001f06047819 */ /* 0x000fd000000006ff */
[----:B------:R0:W1:Y:S01]  /*1f70*/  SYNCS.PHASECHK.TRANS64.TRYWAIT P1, [UR4], R4 ;  /* 0x00000004ff0075a7 */ /* 0x0000620008020144 */
[----:B------:R-:W-:Y:S05]  /*1f80*/  @!P0 BRA `(.L_x_27) ;  /* 0x0000000000048947 */ /* 0x000fea0003800000 */
[----:B------:R-:W-:Y:S01]  /*1f90*/  BPT.TRAP 0x1 ;  /* 0x000000040000795c */ /* 0x000fe20000300000 */
.L_x_27:
[----:B-1----:R-:W-:Y:S05]  /*1fa0*/  @P1 BRA `(.L_x_28) ;  /* 0x0000000000081947 */ /* 0x002fea0003800000 */
[----:B------:R-:W1:Y:S02]  /*1fb0*/  SYNCS.PHASECHK.TRANS64.TRYWAIT P1, [UR4], R4 ;  /* 0x00000004ff0075a7 */ /* 0x000e640008020144 */
[----:B-1----:R-:W-:Y:S05]  /*1fc0*/  @!P1 BRA `(.L_x_29) ;  /* 0x0000004400449947 */ /* 0x002fea0003800000 */
.L_x_28:
[----:B------:R-:W-:Y:S01]  /*1fd0*/  ULEA UR9, UR8, UR45, 0xa ;  /* 0x0000002d08097291 */ /* 0x000fe2000f8e503f */
[----:B------:R-:W-:Y:S01]  /*1fe0*/  WARPGROUP.ARRIVE ;  /* 0x00000000000079c5 */ /* 0x000fe20000000000 */
[----:B------:R-:W-:Y:S01]  /*1ff0*/  ULEA UR10, UR8, UR46, 0xa ;  /* 0x0000002e080a7291 */ /* 0x000fe2000f8e503f */
[----:B------:R-:W-:Y:S01]  /*2000*/  UMOV UR5, 0x40000040 ;  /* 0x4000004000057882 */ /* 0x000fe20000000000 */
[----:B------:R-:W-:-:S03]  /*2010*/  UMOV UR7, 0x40000040 ;  /* 0x4000004000077882 */ /* 0x000fc60000000000 */
[----:B------:R-:W-:Y:S02]  /*2020*/  UMOV UR4, UR9 ;  /* 0x0000000900047c82 */ /* 0x000fe40008000000 */
[----:B------:R-:W-:Y:S02]  /*2030*/  UMOV UR6, UR10 ;  /* 0x0000000a00067c82 */ /* 0x000fe40008000000 */
[----:B------:R-:W-:Y:S01]  /*2040*/  HGMMA.64x64x8.F32.TF32 R24, gdesc[UR4], R24, gsb0 ;  /* 0x04e00000041879f0 */ /* 0x000fe20008002818 */
        /* <DEDUP_REMOVED lines=51> */
[----:B------:R-:W-:Y:S01]  /*2380*/  BPT.TRAP 0x1 ;  /* 0x000000040000795c */ /* 0x000fe20000300000 */
.L_x_30:
[----:B------:R-:W-:-:S13]  /*2390*/  ISETP.NE.AND P1, PT, R57, RZ, PT ;  /* 0x000000ff3900720c */ /* 0x000fda0003f25270 */
[----:B01----:R-:W-:-:S05]  /*23a0*/  @P1 LEA R4, R3, UR41, 0x3 ;  /* 0x0000002903041c11 */ /* 0x003fca000f8e18ff */
[----:B------:R-:W-:-:S05]  /*23b0*/  @P1 VIADD R5, R4, 0x38 ;  /* 0x0000003804051836 */ /* 0x000fca0000000000 */
[----:B------:R-:W-:-:S04]  /*23c0*/  @P1 PRMT R5, R56, 0x654, R5 ;  /* 0x0000065438051816 */ /* 0x000fc80000000005 */
[----:B------:R0:W-:Y:S01]  /*23d0*/  @P1 SYNCS.ARRIVE.TRANS64.RED.A1T0 RZ, [R5+URZ], RZ ;  /* 0x000000ff05ff19a7 */ /* 0x0001e2000810043f */
[----:B------:R-:W-:-:S13]  /*23e0*/  ISETP.GT.U32.AND P1, PT, R23, 0x1, PT ;  /* 0x000000011700780c */ /* 0x000fda0003f24070 */
[----:B0-----:R-:W-:Y:S05]  /*23f0*/  @P1 BRA `(.L_x_31) ;  /* 0x0000000000041947 */ /* 0x001fea0003800000 */
[----:B------:R-:W-:Y:S01]  /*2400*/  BPT.TRAP 0x1 ;  /* 0x000000040000795c */ /* 0x000fe20000300000 */
.L_x_31:
[----:B------:R-:W-:Y:S01]  /*2410*/  UIADD3 UR8, UR8, 0x1, URZ ;  /* 0x0000000108087890 */ /* 0x000fe2000fffe03f */
[C---:B------:R-:W-:Y:S01]  /*2420*/  ISETP.GT.AND P2, PT, R0.reuse, 0x1, PT ;  /* 0x000000010000780c */ /* 0x040fe20003f44270 */
[----:B------:R-:W-:Y:S02]  /*2430*/  VIADD R3, R3, 0x1 ;  /* 0x0000000103037836 */ /* 0x000fe40000000000 */
[----:B------:R-:W-:Y:S01]  /*2440*/  UISETP.NE.AND UP0, UPT, UR8, 0x7, UPT ;  /* 0x000000070800788c */ /* 0x000fe2000bf05270 */
[----:B------:R-:W-:Y:S02]  /*2450*/  VIADD R0, R0, 0xffffffff ;  /* 0xffffffff00007836 */ /* 0x000fe40000000000 */
[C---:B------:R-:W-:Y:S01]  /*2460*/  ISETP.NE.AND P1, PT, R3.reuse, 0x7, PT ;  /* 0x000000070300780c */ /* 0x040fe20003f25270 */
[----:B------:R-:W-:Y:S02]  /*2470*/  USEL UR4, URZ, 0x1, UP0 ;  /* 0x000000013f047887 */ /* 0x000fe40008000000 */
[----:B------:R-:W-:Y:S01]  /*2480*/  USEL UR8, UR8, URZ, UP0 ;  /* 0x0000003f08087287 */ /* 0x000fe20008000000 */
[----:B------:R-:W-:-:S03]  /*2490*/  SEL R3, R3, RZ, P1 ;  /* 0x000000ff03037207 */ /* 0x000fc60000800000 */
[----:B------:R-:W-:Y:S01]  /*24a0*/  LOP3.LUT R6, R6, UR4, RZ, 0x3c, !PT ;  /* 0x0000000406067c12 */ /* 0x000fe2000f8e3cff */
[----:B------:R-:W-:Y:S07]  /*24b0*/  @P2 BRA `(.L_x_32) ;  /* 0xfffffff8009c2947 */ /* 0x000fee000383ffff */
.L_x_25:
[----:B------:R-:W0:Y:S01]  /*24c0*/  LDC R0, c[0x0][0x28c] ;  /* 0x0000a300ff007b82 */ /* 0x000e220000000800 */
[----:B------:R-:W-:-:S04]  /*24d0*/  IMAD.U32 R3, RZ, RZ, UR49 ;  /* 0x00000031ff037e24 */ /* 0x000fc8000f8e00ff */
[----:B------:R1:W-:Y:S01]  /*24e0*/  SYNCS.ARRIVE.TRANS64.A1T0 RZ, [R3+UR48], RZ ;  /* 0x000000ff03ff79a7 */ /* 0x0003e20008100030 */
[----:B0-----:R-:W-:-:S13]  /*24f0*/  ISETP.GE.AND P1, PT, R0, 0x1, PT ;  /* 0x000000010000780c */ /* 0x001fda0003f26270 */
[----:B-1----:R-:W-:Y:S05]  /*2500*/  @!P1 BRA `(.L_x_33) ;  /* 0x0000000000509947 */ /* 0x002fea0003800000 */
[----:B------:R-:W-:Y:S05]  /*2510*/  @!P0 BRA `(.L_x_34) ;  /* 0x0000000000048947 */ /* 0x000fea0003800000 */
[----:B------:R-:W-:Y:S01]  /*2520*/  BPT.TRAP 0x1 ;  /* 0x000000040000795c */ /* 0x000fe20000300000 */
.L_x_34:
[----:B------:R-:W-:Y:S01]  /*2530*/  ISETP.NE.AND P0, PT, R57, RZ, PT ;  /* 0x000000ff3900720c */ /* 0x000fe20003f05270 */
[----:B------:R-:W-:Y:S01]  /*2540*/  BSSY B0, `(.L_x_35) ;  /* 0x000000e000007945 */ /* 0x000fe20003800000 */
[----:B------:R-:W-:-:S11]  /*2550*/  ISETP.GT.U32.AND P1, PT, R23, 0x1, PT ;  /* 0x000000011700780c */ /* 0x000fd60003f24070 */
[----:B------:R-:W-:Y:S05]  /*2560*/  @!P0 BRA `(.L_x_36) ;  /* 0x00000000002c8947 */ /* 0x000fea0003800000 */
[----:B------:R-:W-:-:S04]  /*2570*/  UIADD3 UR6, UR38, UR42, URZ ;  /* 0x0000002a26067290 */ /* 0x000fc8000fffe03f */
[----:B------:R-:W-:-:S04]  /*2580*/  UIMAD.WIDE.U32 UR4, UR6, 0x24924925, URZ ;  /* 0x24924925060478a5 */ /* 0x000fc8000f8e003f */
[----:B------:R-:W-:-:S04]  /*2590*/  UIADD3 UR4, UR6, -UR5, URZ ;  /* 0x8000000506047290 */ /* 0x000fc8000fffe03f */
[----:B------:R-:W-:-:S04]  /*25a0*/  ULEA.HI UR4, UR4, UR5, URZ, 0x1f ;  /* 0x0000000504047291 */ /* 0x000fc8000f8ff83f */
[----:B------:R-:W-:-:S04]  /*25b0*/  USHF.R.U32.HI UR4, URZ, 0x2, UR4 ;  /* 0x000000023f047899 */ /* 0x000fc80008011604 */
[----:B------:R-:W-:-:S04]  /*25c0*/  UIMAD UR4, UR4, -0x7, UR6 ;  /* 0xfffffff9040478a4 */ /* 0x000fc8000f8e0206 */
[----:B------:R-:W-:-:S04]  /*25d0*/  ULEA UR4, UR4, UR41, 0x3 ;  /* 0x0000002904047291 */ /* 0x000fc8000f8e183f */
[----:B------:R-:W-:-:S06]  /*25e0*/  UIADD3 UR4, UR4, 0x38, URZ ;  /* 0x0000003804047890 */ /* 0x000fcc000fffe03f */
[----:B------:R-:W-:-:S05]  /*25f0*/  IMAD.U32 R3, RZ, RZ, UR4 ;  /* 0x00000004ff037e24 */ /* 0x000fca000f8e00ff */
[----:B------:R-:W-:-:S04]  /*2600*/  PRMT R0, R56, 0x654, R3 ;  /* 0x0000065438007816 */ /* 0x000fc80000000003 */
[----:B------:R0:W-:Y:S03]  /*2610*/  SYNCS.ARRIVE.TRANS64.RED.A1T0 RZ, [R0+URZ], RZ ;  /* 0x000000ff00ff79a7 */ /* 0x0001e6000810043f */
.L_x_36:
[----:B------:R-:W-:Y:S05]  /*2620*/  BSYNC B0 ;  /* 0x0000000000007941 */ /* 0x000fea0003800000 */
.L_x_35:
[----:B------:R-:W-:Y:S05]  /*2630*/  @P1 BRA `(.L_x_33) ;  /* 0x0000000000041947 */ /* 0x000fea0003800000 */
[----:B------:R-:W-:Y:S01]  /*2640*/  BPT.TRAP 0x1 ;  /* 0x000000040000795c */ /* 0x000fe20000300000 */
.L_x_33:
[----:B0-----:R-:W-:Y:S01]  /*2650*/  SHF.L.U32 R0, R75, 0x1f, RZ ;  /* 0x0000001f4b007819 */ /* 0x001fe200000006ff */
[----:B------:R-:W-:Y:S01]  /*2660*/  UISETP.GE.U32.AND UP1, UPT, UR47, 0x7, UPT ;  /* 0x000000072f00788c */ /* 0x000fe2000bf26070 */
[----:B------:R-:W-:Y:S01]  /*2670*/  SHF.R.S32.HI R9, RZ, 0x1f, R19 ;  /* 0x0000001fff097819 */ /* 0x000fe20000011413 */
[----:B------:R-:W-:Y:S01]  /*2680*/  UIADD3 UR38, UR38, UR47, URZ ;  /* 0x0000002f26267290 */ /* 0x000fe2000fffe03f */
[----:B------:R-:W0:Y:S03]  /*2690*/  SYNCS.PHASECHK.TRANS64.TRYWAIT P0, [UR43+0x8], R0 ;  /* 0x00000800ff0075a7 */ /* 0x000e26000800016b */
[----:B------:R-:W-:-:S04]  /*26a0*/  UISETP.GT.U32.AND UP0, UPT, UR38, 0x6, UPT ;  /* 0x000000062600788c */ /* 0x000fc8000bf04070 */
[----:B------:R-:W-:Y:S02]  /*26b0*/  UISETP.LT.U32.AND UP0, UPT, UR47, 0x7, UP0 ;  /* 0x000000072f00788c */ /* 0x000fe40008701070 */
[----:B------:R-:W-:Y:S02]  /*26c0*/  @UP1 UIMAD.WIDE.U32 UR4, UR38, 0x24924925, URZ ;  /* 0x24924925260418a5 */ /* 0x000fe4000f8e003f */
[----:B------:R-:W-:Y:S02]  /*26d0*/  USEL UR6, URZ, 0x1, !UP0 ;  /* 0x000000013f067887 */ /* 0x000fe4000c000000 */
[----:B------:R-:W-:Y:S02]  /*26e0*/  @UP1 UIADD3 UR4, UR38, -UR5, URZ ;  /* 0x8000000526041290 */ /* 0x000fe4000fffe03f */
[----:B------:R-:W-:Y:S02]  /*26f0*/  ULOP3.LUT UR39, UR39, UR6, URZ, 0x3c, !UPT ;  /* 0x0000000627277292 */ /* 0x000fe4000f8e3c3f */
[----:B------:R-:W-:-:S04]  /*2700*/  @UP1 ULEA.HI UR4, UR4, UR5, URZ, 0x1f ;  /* 0x0000000504041291 */ /* 0x000fc8000f8ff83f */
[----:B------:R-:W-:-:S04]  /*2710*/  @UP1 USHF.R.U32.HI UR4, URZ, 0x2, UR4 ;  /* 0x000000023f041899 */ /* 0x000fc80008011604 */
[----:B------:R-:W-:Y:S01]  /*2720*/  @UP1 ULOP3.LUT UR39, UR39, 0x1, UR4, 0x78, !UPT ;  /* 0x0000000127271892 */ /* 0x000fe2000f8e7804 */
[----:B0-----:R-:W-:Y:S11]  /*2730*/  @!P0 BRA `(.L_x_37) ;  /* 0x0000003c00808947 */ /* 0x001ff60003800000 */
.L_x_130:
[----:B------:R-:W-:Y:S01]  /*2740*/  ULDC.64 UR4, c[0x0][0x5d0] ;  /* 0x0001740000047ab9 */ /* 0x000fe20000000a00 */
[----:B------:R-:W-:Y:S01]  /*2750*/  ULDC UR6, c[0x0][0x284] ;  /* 0x0000a10000067ab9 */ /* 0x000fe20000000800 */
[----:B0-----:R-:W-:Y:S02]  /*2760*/  IMAD R0, R9, UR4, RZ ;  /* 0x0000000409007c24 */ /* 0x001fe4000f8e02ff */
[----:B------:R-:W-:Y:S02]  /*2770*/  IMAD.SHL.U32 R12, R18, 0x40, RZ ;  /* 0x00000040120c7824 */ /* 0x000fe400078e00ff */
[C---:B------:R-:W-:Y:S02]  /*2780*/  IMAD R3, R19.reuse, UR5, R0 ;  /* 0x0000000513037c24 */ /* 0x040fe4000f8e0200 */
[----:B------:R-:W-:Y:S01]  /*2790*/  IMAD.SHL.U32 R0, R22, 0x40, RZ ;  /* 0x0000004016007824 */ /* 0x000fe200078e00ff */
[----:B------:R-:W-:Y:S01]  /*27a0*/  SHF.R.S32.HI R13, RZ, 0x1f, R12 ;  /* 0x0000001fff0d7819 */ /* 0x000fe2000001140c */
[----:B------:R-:W-:Y:S01]  /*27b0*/  IMAD.WIDE.U32 R4, R19, UR4, R62 ;  /* 0x0000000413047c25 */ /* 0x000fe2000f8e003e */
[----:B------:R-:W-:-:S02]  /*27c0*/  ULDC.64 UR4, c[0x0][0x5c8] ;  /* 0x0001720000047ab9 */ /* 0x000fc40000000a00 */
[----:B------:R-:W-:Y:S01]  /*27d0*/  ISETP.GE.AND P0, PT, R0, UR6, PT ;  /* 0x0000000600007c0c */ /* 0x000fe2000bf06270 */
[----:B------:R-:W-:Y:S01]  /*27e0*/  ULDC UR6, c[0x0][0x288] ;  /* 0x0000a20000067ab9 */ /* 0x000fe20000000800 */
[----:B------:R-:W-:Y:S01]  /*27f0*/  IADD3 R4, P1, R12, R4, RZ ;  /* 0x000000040c047210 */ /* 0x000fe20007f3e0ff */
[----:B------:R-:W-:Y:S01]  /*2800*/  IMAD.WIDE R20, R22, 0x40, R60 ;  /* 0x0000004016147825 */ /* 0x000fe200078e023c */
[----:B------:R-:W-:Y:S02]  /*2810*/  ISETP.GE.OR P0, PT, R12, UR6, P0 ;  /* 0x000000060c007c0c */ /* 0x000fe40008706670 */
[----:B------:R-:W-:Y:S01]  /*2820*/  IADD3.X R5, R13, R5, R3, P1, !PT ;  /* 0x000000050d057210 */ /* 0x000fe20000ffe403 */
[----:B------:R-:W-:-:S04]  /*2830*/  IMAD R7, R21, UR4, RZ ;  /* 0x0000000415077c24 */ /* 0x000fc8000f8e02ff */
[C---:B------:R-:W-:Y:S02]  /*2840*/  IMAD R7, R20.reuse, UR5, R7 ;  /* 0x0000000514077c24 */ /* 0x040fe4000f8e0207 */
[----:B------:R-:W-:-:S04]  /*2850*/  IMAD.WIDE.U32 R72, R20, UR4, R4 ;  /* 0x0000000414487c25 */ /* 0x000fc8000f8e0004 */
[----:B------:R-:W-:Y:S05]  /*2860*/  @P0 BRA `(.L_x_38) ;  /* 0x0000002000540947 */ /* 0x000fea0003800000 */
[----:B-----5:R-:W-:Y:S01]  /*2870*/  FSETP.NEU.AND P1, PT, R59, RZ, PT ;  /* 0x000000ff3b00720b */ /* 0x020fe20003f2d000 */
[----:B------:R-:W-:Y:S01]  /*2880*/  IMAD.IADD R22, R67, 0x1, -R12 ;  /* 0x0000000143167824 */ /* 0x000fe200078e0a0c */
[----:B------:R-:W-:Y:S01]  /*2890*/  BSSY B0, `(.L_x_38) ;  /* 0x0000212000007945 */ /* 0x000fe20003800000 */
[----:B------:R-:W-:Y:S02]  /*28a0*/  IMAD.IADD R0, R71, 0x1, -R0 ;  /* 0x0000000147007824 */ /* 0x000fe400078e0a00 */
[----:B------:R-:W-:Y:S01]  /*28b0*/  IMAD.IADD R7, R73, 0x1, R7 ;  /* 0x0000000149077824 */ /* 0x000fe200078e0207 */
[----:B------:R-:W-:-:S04]  /*28c0*/  ISETP.GT.AND P0, PT, R22, RZ, PT ;  /* 0x000000ff1600720c */ /* 0x000fc80003f04270 */
[----:B------:R-:W-:-:S03]  /*28d0*/  ISETP.GT.AND P2, PT, R0, RZ, P0 ;  /* 0x000000ff0000720c */ /* 0x000fc60000744270 */
[----:B------:R-:W-:Y:S10]  /*28e0*/  @!P1 BRA `(.L_x_39) ;  /* 0x0000001400d89947 */ /* 0x000ff40003800000 */
[----:B------:R-:W0:Y:S01]  /*28f0*/  LDC.64 R76, c[0x0][0x5b8] ;  /* 0x00016e00ff4c7b82 */ /* 0x000e220000000a00 */
[----:B------:R-:W-:-:S07]  /*2900*/  ULDC.64 UR4, c[0x0][0x5c0] ;  /* 0x0001700000047ab9 */ /* 0x000fce0000000a00 */
[----:B------:R-:W1:Y:S08]  /*2910*/  LDC.64 R78, c[0x0][0x5b0] ;  /* 0x00016c00ff4e7b82 */ /* 0x000e700000000a00 */
[----:B------:R-:W2:Y:S01]  /*2920*/  LDC.64 R80, c[0x0][0x5a8] ;  /* 0x00016a00ff507b82 */ /* 0x000ea20000000a00 */
[-C--:B0-----:R-:W-:Y:S02]  /*2930*/  IMAD R6, R9, R76.reuse, RZ ;  /* 0x0000004c09067224 */ /* 0x081fe400078e02ff */
[----:B------:R-:W-:-:S04]  /*2940*/  IMAD.WIDE.U32 R4, R19, R76, R62 ;  /* 0x0000004c13047225 */ /* 0x000fc800078e003e */
[----:B------:R-:W-:Y:S01]  /*2950*/  IMAD R73, R19, R77, R6 ;  /* 0x0000004d13497224 */ /* 0x000fe200078e0206 */
[----:B------:R-:W-:Y:S01]  /*2960*/  IADD3 R8, P1, R12, R4, RZ ;  /* 0x000000040c087210 */ /* 0x000fe20007f3e0ff */
[----:B-1----:R-:W-:-:S03]  /*2970*/  IMAD R3, R21, R78, RZ ;  /* 0x0000004e15037224 */ /* 0x002fc600078e02ff */
[----:B------:R-:W-:Y:S01]  /*2980*/  IADD3.X R9, R13, R5, R73, P1, !PT ;  /* 0x000000050d097210 */ /* 0x000fe20000ffe449 */
[C---:B------:R-:W-:Y:S02]  /*2990*/  IMAD R21, R20.reuse, R79, R3 ;  /* 0x0000004f14157224 */ /* 0x040fe400078e0203 */
[----:B------:R-:W-:-:S04]  /*29a0*/  IMAD.WIDE.U32 R4, R20, R78, R8 ;  /* 0x0000004e14047225 */ /* 0x000fc800078e0008 */
[----:B------:R-:W-:Y:S01]  /*29b0*/  IMAD.IADD R3, R5, 0x1, R21 ;  /* 0x0000000105037824 */ /* 0x000fe200078e0215 */
[----:B--2---:R-:W-:-:S04]  /*29c0*/  LEA R10, P1, R4, R80, 0x2 ;  /* 0x00000050040a7211 */ /* 0x004fc800078210ff */
[----:B------:R-:W-:-:S05]  /*29d0*/  LEA.HI.X R11, R4, R81, R3, 0x2, P1 ;  /* 0x00000051040b7211 */ /* 0x000fca00008f1403 */
[----:B------:R0:W2:Y:S01]  /*29e0*/  @P2 LDG.E.LTC128B R3, desc[UR36][R10.64] ;  /* 0x000000240a032981 */ /* 0x0000a2000c1e1920 */
[----:B------:R-:W-:Y:S01]  /*29f0*/  IMAD.WIDE.U32 R4, R20, R78, R12 ;  /* 0x0000004e14047225 */ /* 0x000fe200078e000c */
[----:B------:R-:W-:Y:S01]  /*2a00*/  LEA R6, P3, R72, UR4, 0x2 ;  /* 0x0000000448067c11 */ /* 0x000fe2000f8610ff */
[----:B------:R-:W-:Y:S01]  /*2a10*/  BSSY B1, `(.L_x_40) ;  /* 0x0000014000017945 */ /* 0x000fe20003800000 */
[----:B------:R-:W-:Y:S02]  /*2a20*/  IADD3 R14, P1, R62, R4, RZ ;  /* 0x000000043e0e7210 */ /* 0x000fe40007f3e0ff */
[----:B------:R-:W-:Y:S02]  /*2a30*/  LEA.HI.X R7, R72, UR5, R7, 0x2, P3 ;  /* 0x0000000548077c11 */ /* 0x000fe400098f1407 */
[----:B------:R-:W-:Y:S01]  /*2a40*/  IADD3.X R15, R63, R21, R5, P1, !PT ;  /* 0x000000153f0f7210 */ /* 0x000fe20000ffe405 */
[----:B0-----:R-:W-:Y:S01]  /*2a50*/  IMAD.SHL.U32 R10, R78, 0x8, RZ ;  /* 0x000000084e0a7824 */ /* 0x001fe200078e00ff */
[----:B------:R-:W-:-:S02]  /*2a60*/  ISETP.GT.AND P1, PT, R22, 0x1, PT ;  /* 0x000000011600780c */ /* 0x000fc40003f24270 */
[----:B------:R-:W-:Y:S01]  /*2a70*/  SHF.L.U64.HI R11, R78, 0x3, R79 ;  /* 0x000000034e0b7819 */ /* 0x000fe2000001024f */
[----:B------:R-:W-:Y:S01]  /*2a80*/  IMAD.WIDE.U32 R14, R19, R76, R14 ;  /* 0x0000004c130e7225 */ /* 0x000fe200078e000e */
[----:B------:R-:W-:-:S03]  /*2a90*/  ISETP.GT.AND P3, PT, R0, RZ, P1 ;  /* 0x000000ff0000720c */ /* 0x000fc60000f64270 */
[----:B------:R-:W-:Y:S01]  /*2aa0*/  IMAD.WIDE.U32 R10, R20, R78, R10 ;  /* 0x0000004e140a7225 */ /* 0x000fe200078e000a */
[----:B--2---:R-:W-:-:S05]  /*2ab0*/  LOP3.LUT R4, R3, 0xffffe000, RZ, 0xc0, !PT ;  /* 0xffffe00003047812 */ /* 0x004fca00078ec0ff */
[----:B------:R-:W-:Y:S01]  /*2ac0*/  FMUL R5, R4, R59 ;  /* 0x0000003b04057220 */ /* 0x000fe20000400000 */
[----:B------:R-:W-:-:S03]  /*2ad0*/  LEA R4, P4, R14, R80, 0x2 ;  /* 0x000000500e047211 */ /* 0x000fc600078810ff */
[----:B------:R-:W-:Y:S01]  /*2ae0*/  FFMA R77, R24, R58, R5 ;  /* 0x0000003a184d7223 */ /* 0x000fe20000000005 */
[----:B------:R-:W-:-:S04]  /*2af0*/  IMAD.IADD R5, R73, 0x1, R15 ;  /* 0x0000000149057824 */ /* 0x000fc800078e020f */
[----:B------:R-:W-:Y:S02]  /*2b00*/  F2FP.TF32.F32.PACK_B R77, R77 ;  /* 0x0000004dff4d723e */ /* 0x000fe400024050ff */
[----:B------:R-:W-:-:S03]  /*2b10*/  LEA.HI.X R5, R14, R81, R5, 0x2, P4 ;  /* 0x000000510e057211 */ /* 0x000fc600020f1405 */
[----:B------:R0:W-:Y:S01]  /*2b20*/  @P2 STG.E desc[UR36][R6.64], R77 ;  /* 0x0000004d06002986 */ /* 0x0001e2000c101924 */
[----:B------:R-:W-:Y:S05]  /*2b30*/  @!P3 BRA `(.L_x_41) ;  /* 0x000000000004b947 */ /* 0x000fea0003800000 */
[----:B------:R1:W5:Y:S02]  /*2b40*/  LDG.E.LTC128B R3, desc[UR36][R4.64+0x4] ;  /* 0x0000042404037981 */ /* 0x000364000c1e1920 */
.L_x_41:
[----:B------:R-:W-:Y:S05]  /*2b50*/  BSYNC B1 ;  /* 0x0000000000017941 */ /* 0x000fea0003800000 */
.L_x_40:
[----:B-----5:R-:W-:Y:S01]  /*2b60*/  LOP3.LUT R14, R3, 0xffffe000, RZ, 0xc0, !PT ;  /* 0xffffe000030e7812 */ /* 0x020fe200078ec0ff */
[----:B------:R-:W-:Y:S01]  /*2b70*/  IMAD.IADD R21, R21, 0x1, R11 ;  /* 0x0000000115157824 */ /* 0x000fe200078e020b */
[----:B------:R-:W-:Y:S01]  /*2b80*/  IADD3 R8, P2, R8, R10, RZ ;  /* 0x0000000a08087210 */ /* 0x000fe20007f5e0ff */
[----:B------:R-:W-:Y:S01]  /*2b90*/  IMAD.MOV.U32 R18, RZ, RZ, R3 ;  /* 0x000000ffff127224 */ /* 0x000fe200078e0003 */
[----:B------:R-:W-:Y:S01]  /*2ba0*/  ISETP.GT.AND P0, PT, R0, 0x8, P0 ;  /* 0x000000080000780c */ /* 0x000fe20000704270 */
[----:B------:R-:W-:Y:S02]  /*2bb0*/  FMUL R14, R14, R59 ;  /* 0x0000003b0e0e7220 */ /* 0x000fe40000400000 */
[----:B------:R-:W-:Y:S02]  /*2bc0*/  IMAD.X R9, R21, 0x1, R9, P2 ;  /* 0x0000000115097824 */ /* 0x000fe400010e0609 */
[----:B------:R-:W-:Y:S01]  /*2bd0*/  FFMA R25, R25, R58, R14 ;  /* 0x0000003a19197223 */ /* 0x000fe2000000000e */
[----:B------:R-:W-:-:S04]  /*2be0*/  LEA R14, P2, R8, R80, 0x2 ;  /* 0x00000050080e7211 */ /* 0x000fc800078410ff */
[----:B------:R-:W-:Y:S02]  /*2bf0*/  F2FP.TF32.F32.PACK_B R25, R25 ;  /* 0x00000019ff19723e */ /* 0x000fe400024050ff */
[----:B------:R-:W-:-:S03]  /*2c00*/  LEA.HI.X R15, R8, R81, R9, 0x2, P2 ;  /* 0x00000051080f7211 */ /* 0x000fc600010f1409 */
[----:B------:R2:W-:Y:S04]  /*2c10*/  @P3 STG.E desc[UR36][R6.64+0x4], R25 ;  /* 0x0000041906003986 */ /* 0x0005e8000c101924 */
[----:B------:R-:W3:Y:S01]  /*2c20*/  @P0 LDG.E.LTC128B R18, desc[UR36][R14.64] ;  /* 0x000000240e120981 */ /* 0x000ee2000c1e1920 */
[----:B------:R-:W-:Y:S01]  /*2c30*/  IADD3 R12, P2, P3, R62, R10, R12 ;  /* 0x0000000a3e0c7210 */ /* 0x000fe20007b5e00c */
[----:B------:R-:W-:Y:S01]  /*2c40*/  BSSY B1, `(.L_x_42) ;  /* 0x0000011000017945 */ /* 0x000fe20003800000 */
[C---:B------:R-:W-:Y:S02]  /*2c50*/  SHF.L.U64.HI R9, R64.reuse, 0x2, R65 ;  /* 0x0000000240097819 */ /* 0x040fe40000010241 */
[----:B------:R-:W-:Y:S02]  /*2c60*/  IADD3.X R13, R63, R21, R13, P2, P3 ;  /* 0x000000153f0d7210 */ /* 0x000fe400017e640d */
[----:B------:R-:W-:-:S02]  /*2c70*/  LEA R10, P2, R64, R6, 0x2 ;  /* 0x00000006400a7211 */ /* 0x000fc400078410ff */
[----:B------:R-:W-:Y:S01]  /*2c80*/  ISETP.GT.AND P1, PT, R0, 0x8, P1 ;  /* 0x000000080000780c */ /* 0x000fe20000f24270 */
[----:B------:R-:W-:-:S04]  /*2c90*/  IMAD.WIDE.U32 R12, R19, R76, R12 ;  /* 0x0000004c130c7225 */ /* 0x000fc800078e000c */
[----:B------:R-:W-:Y:S01]  /*2ca0*/  IMAD.X R11, R9, 0x1, R7, P2 ;  /* 0x00000001090b7824 */ /* 0x000fe200010e0607 */
[----:B---3--:R-:W-:-:S05]  /*2cb0*/  LOP3.LUT R8, R18, 0xffffe000, RZ, 0xc0, !PT ;  /* 0xffffe00012087812 */ /* 0x008fca00078ec0ff */
        /* <DEDUP_REMOVED lines=9> */
.L_x_43:
[----:B------:R-:W-:Y:S05]  /*2d50*/  BSYNC B1 ;  /* 0x0000000000017941 */ /* 0x000fea0003800000 */
.L_x_42:
[----:B-----5:R-:W-:Y:S01]  /*2d60*/  LOP3.LUT R12, R18, 0xffffe000, RZ, 0xc0, !PT ;  /* 0xffffe000120c7812 */ /* 0x020fe200078ec0ff */
[----:B------:R-:W-:Y:S01]  /*2d70*/  BSSY B1, `(.L_x_44) ;  /* 0x0000009000017945 */ /* 0x000fe20003800000 */
[----:B------:R-:W-:-:S03]  /*2d80*/  ISETP.GT.AND P0, PT, R22, 0x8, PT ;  /* 0x000000081600780c */ /* 0x000fc60003f04270 */
[----:B------:R-:W-:Y:S01]  /*2d90*/  FMUL R12, R12, R59 ;  /* 0x0000003b0c0c7220 */ /* 0x000fe20000400000 */
[----:B------:R-:W-:-:S03]  /*2da0*/  ISETP.GT.AND P2, PT, R0, RZ, P0 ;  /* 0x000000ff0000720c */ /* 0x000fc60000744270 */
[----:B------:R-:W-:-:S05]  /*2db0*/  FFMA R27, R27, R58, R12 ;  /* 0x0000003a1b1b7223 */ /* 0x000fca000000000c */
[----:B------:R-:W-:-:S05]  /*2dc0*/  F2FP.TF32.F32.PACK_B R27, R27 ;  /* 0x0000001bff1b723e */ /* 0x000fca00024050ff */
[----:B------:R4:W-:Y:S01]  /*2dd0*/  @P1 STG.E desc[UR36][R10.64+0x4], R27 ;  /* 0x0000041b0a001986 */ /* 0x0009e2000c101924 */
[----:B------:R-:W-:Y:S05]  /*2de0*/  @!P2 BRA `(.L_x_45) ;  /* 0x000000000004a947 */ /* 0x000fea0003800000 */
[----:B------:R0:W5:Y:S02]  /*2df0*/  LDG.E.LTC128B R18, desc[UR36][R4.64+0x20] ;  /* 0x0000202404127981 */ /* 0x000164000c1e1920 */
.L_x_45:
[----:B------:R-:W-:Y:S05]  /*2e00*/  BSYNC B1 ;  /* 0x0000000000017941 */ /* 0x000fea0003800000 */
.L_x_44:
        /* <DEDUP_REMOVED lines=10> */
.L_x_47:
[----:B------:R-:W-:Y:S05]  /*2eb0*/  BSYNC B1 ;  /* 0x0000000000017941 */ /* 0x000fea0003800000 */
.L_x_46:
[----:B-----5:R-:W-:Y:S01]  /*2ec0*/  LOP3.LUT R12, R18, 0xffffe000, RZ, 0xc0, !PT ;  /* 0xffffe000120c7812 */ /* 0x020fe200078ec0ff */
[----:B------:R-:W-:Y:S01]  /*2ed0*/  BSSY B1, `(.L_x_48) ;  /* 0x0000008000017945 */ /* 0x000fe20003800000 */
[----:B------:R-:W-:-:S03]  /*2ee0*/  ISETP.GT.AND P0, PT, R0, 0x8, P0 ;  /* 0x000000080000780c */ /* 0x000fc60000704270 */
[----:B------:R-:W-:-:S04]  /*2ef0*/  FMUL R12, R12, R59 ;  /* 0x0000003b0c0c7220 */ /* 0x000fc80000400000 */
[----:B------:R-:W-:-:S05]  /*2f00*/  FFMA R29, R29, R58, R12 ;  /* 0x0000003a1d1d7223 */ /* 0x000fca000000000c */
[----:B------:R-:W-:-:S05]  /*2f10*/  F2FP.TF32.F32.PACK_B R29, R29 ;  /* 0x0000001dff1d723e */ /* 0x000fca00024050ff */
[----:B------:R0:W-:Y:S01]  /*2f20*/  @P3 STG.E desc[UR36][R6.64+0x24], R29 ;  /* 0x0000241d06003986 */ /* 0x0001e2000c101924 */
[----:B------:R-:W-:Y:S05]  /*2f30*/  @!P0 BRA `(.L_x_49) ;  /* 0x0000000000048947 */ /* 0x000fea0003800000 */
[----:B------:R0:W5:Y:S02]  /*2f40*/  LDG.E.LTC128B R18, desc[UR36][R8.64+0x20] ;  /* 0x0000202408127981 */ /* 0x000164000c1e1920 */
.L_x_49:
[----:B------:R-:W-:Y:S05]  /*2f50*/  BSYNC B1 ;  /* 0x0000000000017941 */ /* 0x000fea0003800000 */
.L_x_48:
[----:B-----5:R-:W-:Y:S01]  /*2f60*/  LOP3.LUT R12, R18, 0xffffe000, RZ, 0xc0, !PT ;  /* 0xffffe000120c7812 */ /* 0x020fe200078ec0ff */
[----:B------:R-:W-:Y:S01]  /*2f70*/  BSSY B1, `(.L_x_50) ;  /* 0x0000008000017945 */ /* 0x000fe20003800000 */
[----:B------:R-:W-:-:S03]  /*2f80*/  ISETP.GT.AND P1, PT, R0, 0x8, P1 ;  /* 0x000000080000780c */ /* 0x000fc60000f24270 */
[----:B0-----:R-:W-:-:S04]  /*2f90*/  FMUL R3, R12, R59 ;  /* 0x0000003b0c037220 */ /* 0x001fc80000400000 */
[----:B------:R-:W-:-:S05]  /*2fa0*/  FFMA R3, R30, R58, R3 ;  /* 0x0000003a1e037223 */ /* 0x000fca0000000003 */
[----:B------:R-:W-:-:S05]  /*2fb0*/  F2FP.TF32.F32.PACK_B R3, R3 ;  /* 0x00000003ff03723e */ /* 0x000fca00024050ff */
[----:B------:R0:W-:Y:S01]  /*2fc0*/  @P0 STG.E desc[UR36][R10.64+0x20], R3 ;  /* 0x000020030a000986 */ /* 0x0001e2000c101924 */
[----:B------:R-:W-:Y:S05]  /*2fd0*/  @!P1 BRA `(.L_x_51) ;  /* 0x0000000000049947 */ /* 0x000fea0003800000 */
[----:B------:R0:W5:Y:S02]  /*2fe0*/  LDG.E.LTC128B R18, desc[UR36][R8.64+0x24] ;  /* 0x0000242408127981 */ /* 0x000164000c1e1920 */
.L_x_51:
[----:B------:R-:W-:Y:S05]  /*2ff0*/  BSYNC B1 ;  /* 0x0000000000017941 */ /* 0x000fea0003800000 */
.L_x_50:
        /* <DEDUP_REMOVED lines=10> */
.L_x_53:
[----:B------:R-:W-:Y:S05]  /*30a0*/  BSYNC B1 ;  /* 0x0000000000017941 */ /* 0x000fea0003800000 */
.L_x_52:
[----:B-----5:R-:W-:Y:S01]  /*30b0*/  LOP3.LUT R12, R18, 0xffffe000, RZ, 0xc0, !PT ;  /* 0xffffe000120c7812 */ /* 0x020fe200078ec0ff */
[----:B------:R-:W-:Y:S01]  /*30c0*/  BSSY B1, `(.L_x_54) ;  /* 0x0000009000017945 */ /* 0x000fe20003800000 */
[----:B------:R-:W-:-:S03]  /*30d0*/  ISETP.GT.AND P1, PT, R22, 0x11, PT ;  /* 0x000000111600780c */ /* 0x000fc60003f24270 */
[----:B0-----:R-:W-:Y:S01]  /*30e0*/  FMUL R3, R12, R59 ;  /* 0x0000003b0c037220 */ /* 0x001fe20000400000 */
[----:B------:R-:W-:-:S03]  /*30f0*/  ISETP.GT.AND P3, PT, R0, RZ, P1 ;  /* 0x000000ff0000720c */ /* 0x000fc60000f64270 */
[----:B------:R-:W-:-:S05]  /*3100*/  FFMA R3, R32, R58, R3 ;  /* 0x0000003a20037223 */ /* 0x000fca0000000003 */
[----:B------:R-:W-:-:S05]  /*3110*/  F2FP.TF32.F32.PACK_B R3, R3 ;  /* 0x00000003ff03723e */ /* 0x000fca00024050ff */
[----:B------:R0:W-:Y:S01]  /*3120*/  @P2 STG.E desc[UR36][R6.64+0x40], R3 ;  /* 0x0000400306002986 */ /* 0x0001e2000c101924 */
[----:B------:R-:W-:Y:S05]  /*3130*/  @!P3 BRA `(.L_x_55) ;  /* 0x000000000004b947 */ /* 0x000fea0003800000 */
[----:B------:R0:W5:Y:S02]  /*3140*/  LDG.E.LTC128B R18, desc[UR36][R4.64+0x44] ;  /* 0x0000442404127981 */ /* 0x000164000c1e1920 */
.L_x_55:
[----:B------:R-:W-:Y:S05]  /*3150*/  BSYNC B1 ;  /* 0x0000000000017941 */ /* 0x000fea0003800000 */
.L_x_54:
        /* <DEDUP_REMOVED lines=9> */
.L_x_57:
[----:B------:R-:W-:Y:S05]  /*31f0*/  BSYNC B1 ;  /* 0x0000000000017941 */ /* 0x000fea0003800000 */
.L_x_56:
        /* <DEDUP_REMOVED lines=9> */
.L_x_59:
[----:B------:R-:W-:Y:S05]  /*3290*/  BSYNC B1 ;  /* 0x0000000000017941 */ /* 0x000fea0003800000 */
.L_x_58:
        /* <DEDUP_REMOVED lines=10> */
.L_x_61:
[----:B------:R-:W-:Y:S05]  /*3340*/  BSYNC B1 ;  /* 0x0000000000017941 */ /* 0x000fea0003800000 */
.L_x_60:
        /* <DEDUP_REMOVED lines=10> */
.L_x_63:
[----:B------:R-:W-:Y:S05]  /*33f0*/  BSYNC B1 ;  /* 0x0000000000017941 */ /* 0x000fea0003800000 */
.L_x_62:
        /* <DEDUP_REMOVED lines=9> */
.L_x_65:
[----:B------:R-:W-:Y:S05]  /*3490*/  BSYNC B1 ;  /* 0x0000000000017941 */ /* 0x000fea0003800000 */
.L_x_64:
        /* <DEDUP_REMOVED lines=9> */
.L_x_67:
[----:B------:R-:W-:Y:S05]  /*3530*/  BSYNC B1 ;  /* 0x0000000000017941 */ /* 0x000fea0003800000 */
.L_x_66:
        /* <DEDUP_REMOVED lines=10> */
.L_x_69:
[----:B------:R-:W-:Y:S05]  /*35e0*/  BSYNC B1 ;  /* 0x0000000000017941 */ /* 0x000fea0003800000 */
.L_x_68:
        /* <DEDUP_REMOVED lines=10> */
.L_x_71:
[----:B------:R-:W-:Y:S05]  /*3690*/  BSYNC B1 ;  /* 0x0000000000017941 */ /* 0x000fea0003800000 */
.L_x_70:
        /* <DEDUP_REMOVED lines=9> */
.L_x_73:
[----:B------:R-:W-:Y:S05]  /*3730*/  BSYNC B1 ;  /* 0x0000000000017941 */ /* 0x000fea0003800000 */
.L_x_72:
        /* <DEDUP_REMOVED lines=9> */
.L_x_75:
[----:B------:R-:W-:Y:S05]  /*37d0*/  BSYNC B1 ;  /* 0x0000000000017941 */ /* 0x000fea0003800000 */
.L_x_74:
        /* <DEDUP_REMOVED lines=10> */
.L_x_77:
[----:B------:R-:W-:Y:S05]  /*3880*/  BSYNC B1 ;  /* 0x0000000000017941 */ /* 0x000fea0003800000 */
.L_x_76:
        /* <DEDUP_REMOVED lines=10> */
.L_x_79:
[----:B------:R-:W-:Y:S05]  /*3930*/  BSYNC B1 ;  /* 0x0000000000017941 */ /* 0x000fea0003800000 */
.L_x_78:
        /* <DEDUP_REMOVED lines=9> */
.L_x_81:
[----:B------:R-:W-:Y:S05]  /*39d0*/  BSYNC B1 ;  /* 0x0000000000017941 */ /* 0x000fea0003800000 */
.L_x_80:
        /* <DEDUP_REMOVED lines=9> */
.L_x_83:
[----:B------:R-:W-:Y:S05]  /*3a70*/  BSYNC B1 ;  /* 0x0000000000017941 */ /* 0x000fea0003800000 */
.L_x_82:
        /* <DEDUP_REMOVED lines=10> */
.L_x_85:
[----:B------:R-:W-:Y:S05]  /*3b20*/  BSYNC B1 ;  /* 0x0000000000017941 */ /* 0x000fea0003800000 */
.L_x_84:
        /* <DEDUP_REMOVED lines=10> */
.L_x_87:
[----:B------:R-:W-:Y:S05]  /*3bd0*/  BSYNC B1 ;  /* 0x0000000000017941 */ /* 0x000fea0003800000 */
.L_x_86:
        /* <DEDUP_REMOVED lines=9> */
.L_x_89:
[----:B------:R-:W-:Y:S05]  /*3c70*/  BSYNC B1 ;  /* 0x0000000000017941 */ /* 0x000fea0003800000 */
.L_x_88:
        /* <DEDUP_REMOVED lines=9> */
.L_x_91:
[----:B------:R-:W-:Y:S05]  /*3d10*/  BSYNC B1 ;  /* 0x0000000000017941 */ /* 0x000fea0003800000 */
.L_x_90:
        /* <DEDUP_REMOVED lines=10> */
.L_x_93:
[----:B------:R-:W-:Y:S05]  /*3dc0*/  BSYNC B1 ;  /* 0x0000000000017941 */ /* 0x000fea0003800000 */
.L_x_92:
        /* <DEDUP_REMOVED lines=10> */
.L_x_95:
[----:B------:R-:W-:Y:S05]  /*3e70*/  BSYNC B1 ;  /* 0x0000000000017941 */ /* 0x000fea0003800000 */
.L_x_94:
[----:B01---5:R-:W-:Y:S01]  /*3e80*/  LOP3.LUT R4, R18, 0xffffe000, RZ, 0xc0, !PT ;  /* 0xffffe00012047812 */ /* 0x023fe200078ec0ff */
        /* <DEDUP_REMOVED lines=8> */
.L_x_97:
[----:B------:R-:W-:Y:S05]  /*3f10*/  BSYNC B1 ;  /* 0x0000000000017941 */ /* 0x000fea0003800000 */
.L_x_96:
[----:B-----5:R-:W-:Y:S01]  /*3f20*/  LOP3.LUT R4, R18, 0xffffe000, RZ, 0xc0, !PT ;  /* 0xffffe00012047812 */ /* 0x020fe200078ec0ff */
[----:B------:R-:W-:Y:S01]  /*3f30*/  @P0 IMAD.MOV.U32 R5, RZ, RZ, R11 ;  /* 0x000000ffff050224 */ /* 0x000fe200078e000b */
[----:B------:R-:W-:Y:S01]  /*3f40*/  ISETP.GT.AND P1, PT, R0, 0x8, P1 ;  /* 0x000000080000780c */ /* 0x000fe20000f24270 */
[----:B------:R-:W-:Y:S02]  /*3f50*/  BSSY B1, `(.L_x_98) ;  /* 0x0000008000017945 */ /* 0x000fe40003800000 */
[----:B------:R-:W-:Y:S01]  /*3f60*/  FMUL R3, R4, R59 ;  /* 0x0000003b04037220 */ /* 0x000fe20000400000 */
[----:B------:R-:W-:-:S03]  /*3f70*/  @P0 IMAD.MOV.U32 R4, RZ, RZ, R10 ;  /* 0x000000ffff040224 */ /* 0x000fc600078e000a */
[----:B------:R-:W-:-:S05]  /*3f80*/  FFMA R3, R54, R58, R3 ;  /* 0x0000003a36037223 */ /* 0x000fca0000000003 */
[----:B------:R-:W-:-:S05]  /*3f90*/  F2FP.TF32.F32.PACK_B R3, R3 ;  /* 0x00000003ff03723e */ /* 0x000fca00024050ff */
[----:B------:R0:W-:Y:S01]  /*3fa0*/  @P0 STG.E desc[UR36][R4.64+0xe0], R3 ;  /* 0x0000e00304000986 */ /* 0x0001e2000c101924 */
[----:B------:R-:W-:Y:S05]  /*3fb0*/  @!P1 BRA `(.L_x_99) ;  /* 0x0000000000049947 */ /* 0x000fea0003800000 */
[----:B------:R0:W5:Y:S02]  /*3fc0*/  LDG.E.LTC128B R18, desc[UR36][R8.64+0xe4] ;  /* 0x0000e42408127981 */ /* 0x000164000c1e1920 */
.L_x_99:
[----:B------:R-:W-:Y:S05]  /*3fd0*/  BSYNC B1 ;  /* 0x0000000000017941 */ /* 0x000fea0003800000 */
.L_x_98:
[----:B------:R-:W-:Y:S05]  /*3fe0*/  @!P1 BRA `(.L_x_100) ;  /* 0x0000000800709947 */ /* 0x000fea0003800000 */
[----:B-----5:R-:W-:-:S05]  /*3ff0*/  LOP3.LUT R18, R18, 0xffffe000, RZ, 0xc0, !PT ;  /* 0xffffe00012127812 */ /* 0x020fca00078ec0ff */
[----:B------:R-:W-:-:S04]  /*4000*/  FMUL R18, R18, R59 ;  /* 0x0000003b12127220 */ /* 0x000fc80000400000 */
[----:B------:R-:W-:-:S05]  /*4010*/  FFMA R55, R55, R58, R18 ;  /* 0x0000003a37377223 */ /* 0x000fca0000000012 */
[----:B------:R-:W-:-:S05]  /*4020*/  F2FP.TF32.F32.PACK_B R55, R55 ;  /* 0x00000037ff37723e */ /* 0x000fca00024050ff */
[----:B------:R0:W-:Y:S01]  /*4030*/  STG.E desc[UR36][R10.64+0xe4], R55 ;  /* 0x0000e4370a007986 */ /* 0x0001e2000c101924 */
[----:B------:R-:W-:Y:S05]  /*4040*/  BRA `(.L_x_100) ;  /* 0x0000000800587947 */ /* 0x000fea0003800000 */
.L_x_39:
[----:B------:R-:W-:Y:S01]  /*4050*/  ISETP.GT.AND P4, PT, R22, 0x1, PT ;  /* 0x000000011600780c */ /* 0x000fe20003f84270 */
[----:B------:R-:W-:Y:S01]  /*4060*/  ULDC.64 UR4, c[0x0][0x5c0] ;  /* 0x0001700000047ab9 */ /* 0x000fe20000000a00 */
[-C--:B------:R-:W-:Y:S01]  /*4070*/  FMUL R3, R24, R58.reuse ;  /* 0x0000003a18037220 */ /* 0x080fe20000400000 */
[----:B------:R-:W-:Y:S01]  /*4080*/  LEA R4, P3, R72, UR4, 0x2 ;  /* 0x0000000448047c11 */ /* 0x000fe2000f8610ff */
[-C--:B------:R-:W-:Y:S01]  /*4090*/  FMUL R25, R25, R58.reuse ;  /* 0x0000003a19197220 */ /* 0x080fe20000400000 */
[----:B------:R-:W-:Y:S01]  /*40a0*/  ISETP.GT.AND P1, PT, R0, RZ, P4 ;  /* 0x000000ff0000720c */ /* 0x000fe20002724270 */
[-C--:B------:R-:W-:Y:S01]  /*40b0*/  FMUL R9, R26, R58.reuse ;  /* 0x0000003a1a097220 */ /* 0x080fe20000400000 */
[----:B------:R-:W-:Y:S01]  /*40c0*/  LEA.HI.X R5, R72, UR5, R7, 0x2, P3 ;  /* 0x0000000548057c11 */ /* 0x000fe200098f1407 */
[-C--:B------:R-:W-:Y:S01]  /*40d0*/  FMUL R27, R27, R58.reuse ;  /* 0x0000003a1b1b7220 */ /* 0x080fe20000400000 */
[----:B------:R-:W-:Y:S01]  /*40e0*/  F2FP.TF32.F32.PACK_B R3, R3 ;  /* 0x00000003ff03723e */ /* 0x000fe200024050ff */
[-C--:B------:R-:W-:Y:S01]  /*40f0*/  FMUL R29, R29, R58.reuse ;  /* 0x0000003a1d1d7220 */ /* 0x080fe20000400000 */
[----:B------:R-:W-:Y:S01]  /*4100*/  F2FP.TF32.F32.PACK_B R25, R25 ;  /* 0x00000019ff19723e */ /* 0x000fe200024050ff */
[----:B------:R-:W-:Y:S01]  /*4110*/  FMUL R31, R31, R58 ;  /* 0x0000003a1f1f7220 */ /* 0x000fe20000400000 */
[C---:B------:R-:W-:Y:S01]  /*4120*/  SHF.L.U64.HI R7, R64.reuse, 0x2, R65 ;  /* 0x0000000240077819 */ /* 0x040fe20000010241 */
[----:B------:R0:W-:Y:S01]  /*4130*/  @P2 STG.E desc[UR36][R4.64], R3 ;  /* 0x0000000304002986 */ /* 0x0001e2000c101924 */
[----:B------:R-:W-:Y:S01]  /*4140*/  LEA R6, P3, R64, R4, 0x2 ;  /* 0x0000000440067211 */ /* 0x000fe200078610ff */
[-C--:B------:R-:W-:Y:S01]  /*4150*/  FMUL R11, R32, R58.reuse ;  /* 0x0000003a200b7220 */ /* 0x080fe20000400000 */
[C---:B------:R-:W-:Y:S01]  /*4160*/  ISETP.GT.AND P2, PT, R22.reuse, 0x8, PT ;  /* 0x000000081600780c */ /* 0x040fe20003f44270 */
[----:B------:R-:W-:Y:S01]  /*4170*/  @P1 STG.E desc[UR36][R4.64+0x4], R25 ;  /* 0x0000041904001986 */ /* 0x000fe2000c101924 */
[----:B------:R-:W-:Y:S01]  /*4180*/  ISETP.GT.AND P1, PT, R22, 0x9, PT ;  /* 0x000000091600780c */ /* 0x000fe20003f24270 */
[----:B------:R-:W-:Y:S01]  /*4190*/  IMAD.X R7, R7, 0x1, R5, P3 ;  /* 0x0000000107077824 */ /* 0x000fe200018e0605 */
[C---:B------:R-:W-:Y:S01]  /*41a0*/  ISETP.GT.AND P0, PT, R0.reuse, 0x8, P0 ;  /* 0x000000080000780c */ /* 0x040fe20000704270 */
[-C--:B------:R-:W-:Y:S01]  /*41b0*/  FMUL R33, R33, R58.reuse ;  /* 0x0000003a21217220 */ /* 0x080fe20000400000 */
[C---:B------:R-:W-:Y:S01]  /*41c0*/  ISETP.GT.AND P4, PT, R0.reuse, 0x8, P4 ;  /* 0x000000080000780c */ /* 0x040fe20002784270 */
[-C--:B------:R-:W-:Y:S01]  /*41d0*/  FMUL R35, R35, R58.reuse ;  /* 0x0000003a23237220 */ /* 0x080fe20000400000 */
[----:B------:R-:W-:Y:S01]  /*41e0*/  ISETP.GT.AND P5, PT, R0, RZ, P2 ;  /* 0x000000ff0000720c */ /* 0x000fe200017a4270 */
[-C--:B0-----:R-:W-:Y:S01]  /*41f0*/  FMUL R3, R28, R58.reuse ;  /* 0x0000003a1c037220 */ /* 0x081fe20000400000 */
[----:B------:R-:W-:Y:S01]  /*4200*/  ISETP.GT.AND P3, PT, R0, RZ, P1 ;  /* 0x000000ff0000720c */ /* 0x000fe20000f64270 */
[-C--:B------:R-:W-:Y:S01]  /*4210*/  FMUL R37, R37, R58.reuse ;  /* 0x0000003a25257220 */ /* 0x080fe20000400000 */
[----:B------:R-:W-:Y:S01]  /*4220*/  F2FP.TF32.F32.PACK_B R9, R9 ;  /* 0x00000009ff09723e */ /* 0x000fe200024050ff */
[-C--:B------:R-:W-:Y:S01]  /*4230*/  FMUL R39, R39, R58.reuse ;  /* 0x0000003a27277220 */ /* 0x080fe20000400000 */
[----:B------:R-:W-:Y:S01]  /*4240*/  F2FP.TF32.F32.PACK_B R27, R27 ;  /* 0x0000001bff1b723e */ /* 0x000fe200024050ff */
[-C--:B------:R-:W-:Y:S01]  /*4250*/  FMUL R41, R41, R58.reuse ;  /* 0x0000003a29297220 */ /* 0x080fe20000400000 */
[----:B------:R-:W-:Y:S01]  /*4260*/  F2FP.TF32.F32.PACK_B R3, R3 ;  /* 0x00000003ff03723e */ /* 0x000fe200024050ff */
[----:B------:R0:W-:Y:S01]  /*4270*/  @P0 STG.E desc[UR36][R6.64], R9 ;  /* 0x0000000906000986 */ /* 0x0001e2000c101924 */
[----:B------:R-:W-:Y:S01]  /*4280*/  F2FP.TF32.F32.PACK_B R29, R29 ;  /* 0x0000001dff1d723e */ /* 0x000fe200024050ff */
[-C--:B------:R-:W-:Y:S01]  /*4290*/  FMUL R43, R43, R58.reuse ;  /* 0x0000003a2b2b7220 */ /* 0x080fe20000400000 */
[----:B------:R-:W-:Y:S01]  /*42a0*/  ISETP.GT.AND P0, PT, R22, 0x10, PT ;  /* 0x000000101600780c */ /* 0x000fe20003f04270 */
[----:B------:R-:W-:Y:S01]  /*42b0*/  @P4 STG.E desc[UR36][R6.64+0x4], R27 ;  /* 0x0000041b06004986 */ /* 0x000fe2000c101924 */
[C---:B------:R-:W-:Y:S01]  /*42c0*/  ISETP.GT.AND P2, PT, R0.reuse, 0x8, P2 ;  /* 0x000000080000780c */ /* 0x040fe20001744270 */
[-C--:B------:R-:W-:Y:S01]  /*42d0*/  FMUL R45, R45, R58.reuse ;  /* 0x0000003a2d2d7220 */ /* 0x080fe20000400000 */
[C---:B------:R-:W-:Y:S01]  /*42e0*/  ISETP.GT.AND P1, PT, R0.reuse, 0x8, P1 ;  /* 0x000000080000780c */ /* 0x040fe20000f24270 */
[----:B------:R1:W-:Y:S01]  /*42f0*/  @P5 STG.E desc[UR36][R4.64+0x20], R3 ;  /* 0x0000200304005986 */ /* 0x0003e2000c101924 */
[----:B------:R-:W-:Y:S01]  /*4300*/  ISETP.GT.AND P5, PT, R0, RZ, P0 ;  /* 0x000000ff0000720c */ /* 0x000fe200007a4270 */
[-C--:B------:R-:W-:Y:S01]  /*4310*/  FMUL R47, R47, R58.reuse ;  /* 0x0000003a2f2f7220 */ /* 0x080fe20000400000 */
[----:B------:R-:W-:Y:S01]  /*4320*/  F2FP.TF32.F32.PACK_B R31, R31 ;  /* 0x0000001fff1f723e */ /* 0x000fe200024050ff */
[----:B------:R-:W-:Y:S01]  /*4330*/  @P3 STG.E desc[UR36][R4.64+0x24], R29 ;  /* 0x0000241d04003986 */ /* 0x000fe2000c101924 */
[----:B------:R-:W-:Y:S01]  /*4340*/  ISETP.GT.AND P3, PT, R22, 0x11, PT ;  /* 0x000000111600780c */ /* 0x000fe20003f64270 */
[-C--:B0-----:R-:W-:Y:S01]  /*4350*/  FMUL R9, R30, R58.reuse ;  /* 0x0000003a1e097220 */ /* 0x081fe20000400000 */
[----:B------:R-:W-:Y:S01]  /*4360*/  F2FP.TF32.F32.PACK_B R11, R11 ;  /* 0x0000000bff0b723e */ /* 0x000fe200024050ff */
[-C--:B------:R-:W-:Y:S01]  /*4370*/  FMUL R49, R49, R58.reuse ;  /* 0x0000003a31317220 */ /* 0x080fe20000400000 */
[----:B------:R-:W-:Y:S01]  /*4380*/  ISETP.GT.AND P4, PT, R0, RZ, P3 ;  /* 0x000000ff0000720c */ /* 0x000fe20001f84270 */
[-C--:B------:R-:W-:Y:S01]  /*4390*/  FMUL R51, R51, R58.reuse ;  /* 0x0000003a33337220 */ /* 0x080fe20000400000 */
[----:B------:R-:W-:Y:S01]  /*43a0*/  F2FP.TF32.F32.PACK_B R9, R9 ;  /* 0x00000009ff09723e */ /* 0x000fe200024050ff */
[-C--:B-1----:R-:W-:Y:S01]  /*43b0*/  FMUL R3, R34, R58.reuse ;  /* 0x0000003a22037220 */ /* 0x082fe20000400000 */
[----:B------:R-:W-:Y:S01]  /*43c0*/  F2FP.TF32.F32.PACK_B R33, R33 ;  /* 0x00000021ff21723e */ /* 0x000fe200024050ff */
[-C--:B------:R-:W-:Y:S01]  /*43d0*/  FMUL R13, R52, R58.reuse ;  /* 0x0000003a340d7220 */ /* 0x080fe20000400000 */
[----:B------:R-:W-:Y:S01]  /*43e0*/  ISETP.GT.AND P0, PT, R0, 0x8, P0 ;  /* 0x000000080000780c */ /* 0x000fe20000704270 */
[----:B------:R0:W-:Y:S01]  /*43f0*/  @P2 STG.E desc[UR36][R6.64+0x20], R9 ;  /* 0x0000200906002986 */ /* 0x0001e2000c101924 */
[C---:B------:R-:W-:Y:S01]  /*4400*/  ISETP.GT.AND P2, PT, R22.reuse, 0x19, PT ;  /* 0x000000191600780c */ /* 0x040fe20003f44270 */
[-C--:B------:R-:W-:Y:S01]  /*4410*/  FMUL R53, R53, R58.reuse ;  /* 0x0000003a35357220 */ /* 0x080fe20000400000 */
[----:B------:R-:W-:Y:S01]  /*4420*/  F2FP.TF32.F32.PACK_B R3, R3 ;  /* 0x00000003ff03723e */ /* 0x000fe200024050ff */
[----:B------:R-:W-:Y:S01]  /*4430*/  @P1 STG.E desc[UR36][R6.64+0x24], R31 ;  /* 0x0000241f06001986 */ /* 0x000fe2000c101924 */
[----:B------:R-:W-:Y:S01]  /*4440*/  ISETP.GT.AND P1, PT, R22, 0x18, PT ;  /* 0x000000181600780c */ /* 0x000fe20003f24270 */
[----:B------:R-:W-:Y:S01]  /*4450*/  FMUL R55, R55, R58 ;  /* 0x0000003a37377220 */ /* 0x000fe20000400000 */
[----:B------:R-:W-:Y:S01]  /*4460*/  F2FP.TF32.F32.PACK_B R35, R35 ;  /* 0x00000023ff23723e */ /* 0x000fe200024050ff */
[----:B------:R1:W-:Y:S01]  /*4470*/  @P5 STG.E desc[UR36][R4.64+0x40], R11 ;  /* 0x0000400b04005986 */ /* 0x0003e2000c101924 */
[----:B------:R-:W-:-:S02]  /*4480*/  ISETP.GT.AND P5, PT, R0, RZ, P1 ;  /* 0x000000ff0000720c */ /* 0x000fc40000fa4270 */
[----:B------:R-:W-:Y:S01]  /*4490*/  F2FP.TF32.F32.PACK_B R37, R37 ;  /* 0x00000025ff25723e */ /* 0x000fe200024050ff */
[----:B------:R-:W-:Y:S01]  /*44a0*/  @P4 STG.E desc[UR36][R4.64+0x44], R33 ;  /* 0x0000442104004986 */ /* 0x000fe2000c101924 */
[----:B------:R-:W-:Y:S01]  /*44b0*/  ISETP.GT.AND P4, PT, R0, 0x8, P3 ;  /* 0x000000080000780c */ /* 0x000fe20001f84270 */
[-C--:B0-----:R-:W-:Y:S01]  /*44c0*/  FMUL R9, R36, R58.reuse ;  /* 0x0000003a24097220 */ /* 0x081fe20000400000 */
[----:B------:R-:W-:Y:S01]  /*44d0*/  ISETP.GT.AND P3, PT, R0, RZ, P2 ;  /* 0x000000ff0000720c */ /* 0x000fe20001764270 */
[----:B------:R0:W-:Y:S01]  /*44e0*/  @P0 STG.E desc[UR36][R6.64+0x40], R3 ;  /* 0x0000400306000986 */ /* 0x0001e2000c101924 */
[----:B------:R-:W-:Y:S02]  /*44f0*/  ISETP.GT.AND P0, PT, R22, 0x20, PT ;  /* 0x000000201600780c */ /* 0x000fe40003f04270 */
[----:B------:R-:W-:Y:S01]  /*4500*/  F2FP.TF32.F32.PACK_B R9, R9 ;  /* 0x00000009ff09723e */ /* 0x000fe200024050ff */
[----:B-1----:R-:W-:Y:S01]  /*4510*/  FMUL R11, R40, R58 ;  /* 0x0000003a280b7220 */ /* 0x002fe20000400000 */
[----:B------:R-:W-:-:S02]  /*4520*/  ISETP.GT.AND P1, PT, R0, 0x8, P1 ;  /* 0x000000080000780c */ /* 0x000fc40000f24270 */
[----:B------:R-:W-:Y:S02]  /*4530*/  F2FP.TF32.F32.PACK_B R39, R39 ;  /* 0x00000027ff27723e */ /* 0x000fe400024050ff */
[----:B------:R-:W-:Y:S01]  /*4540*/  F2FP.TF32.F32.PACK_B R11, R11 ;  /* 0x0000000bff0b723e */ /* 0x000fe200024050ff */
[----:B------:R-:W-:Y:S01]  /*4550*/  @P4 STG.E desc[UR36][R6.64+0x44], R35 ;  /* 0x0000442306004986 */ /* 0x000fe2000c101924 */
[----:B------:R-:W-:Y:S01]  /*4560*/  ISETP.GT.AND P4, PT, R0, 0x8, P2 ;  /* 0x000000080000780c */ /* 0x000fe20001784270 */
[----:B0-----:R-:W-:Y:S01]  /*4570*/  FMUL R3, R38, R58 ;  /* 0x0000003a26037220 */ /* 0x001fe20000400000 */
[----:B------:R-:W-:Y:S01]  /*4580*/  ISETP.GT.AND P2, PT, R22, 0x21, PT ;  /* 0x000000211600780c */ /* 0x000fe20003f44270 */
[----:B------:R0:W-:Y:S01]  /*4590*/  @P5 STG.E desc[UR36][R4.64+0x60], R9 ;  /* 0x0000600904005986 */ /* 0x0001e2000c101924 */
[C---:B------:R-:W-:Y:S02]  /*45a0*/  ISETP.GT.AND P5, PT, R0.reuse, RZ, P0 ;  /* 0x000000ff0000720c */ /* 0x040fe400007a4270 */
[----:B------:R-:W-:Y:S01]  /*45b0*/  F2FP.TF32.F32.PACK_B R3, R3 ;  /* 0x00000003ff03723e */ /* 0x000fe200024050ff */
[----:B------:R-:W-:Y:S01]  /*45c0*/  @P3 STG.E desc[UR36][R4.64+0x64], R37 ;  /* 0x0000642504003986 */ /* 0x000fe2000c101924 */
[----:B------:R-:W-:-:S02]  /*45d0*/  ISETP.GT.AND P3, PT, R0, RZ, P2 ;  /* 0x000000ff0000720c */ /* 0x000fc40001764270 */
[----:B------:R-:W-:Y:S01]  /*45e0*/  F2FP.TF32.F32.PACK_B R41, R41 ;  /* 0x00000029ff29723e */ /* 0x000fe200024050ff */
[----:B------:R1:W-:Y:S01]  /*45f0*/  @P1 STG.E desc[UR36][R6.64+0x60], R3 ;  /* 0x0000600306001986 */ /* 0x0003e2000c101924 */
[----:B------:R-:W-:Y:S02]  /*4600*/  ISETP.GT.AND P0, PT, R0, 0x8, P0 ;  /* 0x000000080000780c */ /* 0x000fe40000704270 */
[----:B------:R-:W-:Y:S01]  /*4610*/  F2FP.TF32.F32.PACK_B R43, R43 ;  /* 0x0000002bff2b723e */ /* 0x000fe200024050ff */
[----:B------:R-:W-:Y:S01]  /*4620*/  @P4 STG.E desc[UR36][R6.64+0x64], R39 ;  /* 0x0000642706004986 */ /* 0x000fe2000c101924 */
[----:B------:R-:W-:Y:S01]  /*4630*/  ISETP.GT.AND P4, PT, R22, 0x28, PT ;  /* 0x000000281600780c */ /* 0x000fe20003f84270 */
[----:B0-----:R-:W-:Y:S01]  /*4640*/  FMUL R9, R44, R58 ;  /* 0x0000003a2c097220 */ /* 0x001fe20000400000 */
[----:B------:R-:W-:Y:S01]  /*4650*/  F2FP.TF32.F32.PACK_B R45, R45 ;  /* 0x0000002dff2d723e */ /* 0x000fe200024050ff */
[----:B------:R0:W-:Y:S01]  /*4660*/  @P5 STG.E desc[UR36][R4.64+0x80], R11 ;  /* 0x0000800b04005986 */ /* 0x0001e2000c101924 */
[----:B------:R-:W-:-:S02]  /*4670*/  ISETP.GT.AND P5, PT, R22, 0x29, PT ;  /* 0x000000291600780c */ /* 0x000fc40003fa4270 */
[----:B------:R-:W-:Y:S01]  /*4680*/  F2FP.TF32.F32.PACK_B R9, R9 ;  /* 0x00000009ff09723e */ /* 0x000fe200024050ff */
[----:B------:R-:W-:Y:S01]  /*4690*/  @P3 STG.E desc[UR36][R4.64+0x84], R41 ;  /* 0x0000842904003986 */ /* 0x000fe2000c101924 */
[----:B------:R-:W-:Y:S01]  /*46a0*/  ISETP.GT.AND P3, PT, R0, 0x8, P2 ;  /* 0x000000080000780c */ /* 0x000fe20001764270 */
[-C--:B-1----:R-:W-:Y:S01]  /*46b0*/  FMUL R3, R42, R58.reuse ;  /* 0x0000003a2a037220 */ /* 0x082fe20000400000 */
[C---:B------:R-:W-:Y:S02]  /*46c0*/  ISETP.GT.AND P2, PT, R0.reuse, RZ, P4 ;  /* 0x000000ff0000720c */ /* 0x040fe40002744270 */
[C---:B------:R-:W-:Y:S02]  /*46d0*/  ISETP.GT.AND P1, PT, R0.reuse, RZ, P5 ;  /* 0x000000ff0000720c */ /* 0x040fe40002f24270 */
[----:B------:R-:W-:Y:S01]  /*46e0*/  ISETP.GT.AND P4, PT, R0, 0x8, P4 ;  /* 0x000000080000780c */ /* 0x000fe20002784270 */
[----:B0-----:R-:W-:Y:S01]  /*46f0*/  FMUL R11, R46, R58 ;  /* 0x0000003a2e0b7220 */ /* 0x001fe20000400000 */
[----:B------:R-:W-:-:S02]  /*4700*/  ISETP.GT.AND P5, PT, R0, 0x8, P5 ;  /* 0x000000080000780c */ /* 0x000fc40002fa4270 */
[----:B------:R-:W-:Y:S02]  /*4710*/  F2FP.TF32.F32.PACK_B R3, R3 ;  /* 0x00000003ff03723e */ /* 0x000fe400024050ff */
[----:B------:R-:W-:Y:S02]  /*4720*/  F2FP.TF32.F32.PACK_B R11, R11 ;  /* 0x0000000bff0b723e */ /* 0x000fe400024050ff */
[----:B------:R-:W-:Y:S01]  /*4730*/  F2FP.TF32.F32.PACK_B R47, R47 ;  /* 0x0000002fff2f723e */ /* 0x000fe200024050ff */
[----:B------:R0:W-:Y:S01]  /*4740*/  @P0 STG.E desc[UR36][R6.64+0x80], R3 ;  /* 0x0000800306000986 */ /* 0x0001e2000c101924 */
[----:B------:R-:W-:Y:S02]  /*4750*/  F2FP.TF32.F32.PACK_B R49, R49 ;  /* 0x00000031ff31723e */ /* 0x000fe400024050ff */
[C---:B------:R-:W-:Y:S01]  /*4760*/  ISETP.GT.AND P0, PT, R22.reuse, 0x39, PT ;  /* 0x000000391600780c */ /* 0x040fe20003f04270 */
[----:B------:R-:W-:Y:S01]  /*4770*/  @P3 STG.E desc[UR36][R6.64+0x84], R43 ;  /* 0x0000842b06003986 */ /* 0x000fe2000c101924 */
[----:B------:R-:W-:-:S02]  /*4780*/  ISETP.GT.AND P3, PT, R22, 0x30, PT ;  /* 0x000000301600780c */ /* 0x000fc40003f64270 */
[----:B------:R-:W-:Y:S01]  /*4790*/  F2FP.TF32.F32.PACK_B R51, R51 ;  /* 0x00000033ff33723e */ /* 0x000fe200024050ff */
[----:B------:R1:W-:Y:S01]  /*47a0*/  @P2 STG.E desc[UR36][R4.64+0xa0], R9 ;  /* 0x0000a00904002986 */ /* 0x0003e2000c101924 */
[----:B------:R-:W-:Y:S02]  /*47b0*/  ISETP.GT.AND P2, PT, R22, 0x31, PT ;  /* 0x000000311600780c */ /* 0x000fe40003f44270 */
[----:B------:R-:W-:Y:S01]  /*47c0*/  F2FP.TF32.F32.PACK_B R13, R13 ;  /* 0x0000000dff0d723e */ /* 0x000fe200024050ff */
[----:B------:R-:W-:Y:S01]  /*47d0*/  @P1 STG.E desc[UR36][R4.64+0xa4], R45 ;  /* 0x0000a42d04001986 */ /* 0x000fe2000c101924 */
[----:B0-----:R-:W-:Y:S01]  /*47e0*/  FMUL R3, R48, R58 ;  /* 0x0000003a30037220 */ /* 0x001fe20000400000 */
[----:B------:R-:W-:Y:S02]  /*47f0*/  ISETP.GT.AND P1, PT, R22, 0x38, PT ;  /* 0x000000381600780c */ /* 0x000fe40003f24270 */
[----:B------:R0:W-:Y:S01]  /*4800*/  @P4 STG.E desc[UR36][R6.64+0xa0], R11 ;  /* 0x0000a00b06004986 */ /* 0x0001e2000c101924 */
[----:B------:R-:W-:-:S02]  /*4810*/  ISETP.GT.AND P4, PT, R0, RZ, P3 ;  /* 0x000000ff0000720c */ /* 0x000fc40001f84270 */
[----:B------:R-:W-:Y:S01]  /*4820*/  F2FP.TF32.F32.PACK_B R3, R3 ;  /* 0x00000003ff03723e */ /* 0x000fe200024050ff */
[----:B------:R-:W-:Y:S01]  /*4830*/  @P5 STG.E desc[UR36][R6.64+0xa4], R47 ;  /* 0x0000a42f06005986 */ /* 0x000fe2000c101924 */
[----:B------:R-:W-:Y:S01]  /*4840*/  ISETP.GT.AND P5, PT, R0, RZ, P2 ;  /* 0x000000ff0000720c */ /* 0x000fe200017a4270 */
[-C--:B-1----:R-:W-:Y:S01]  /*4850*/  FMUL R9, R50, R58.reuse ;  /* 0x0000003a32097220 */ /* 0x082fe20000400000 */
[C---:B------:R-:W-:Y:S02]  /*4860*/  ISETP.GT.AND P3, PT, R0.reuse, 0x8, P3 ;  /* 0x000000080000780c */ /* 0x040fe40001f64270 */
[----:B------:R-:W-:Y:S02]  /*4870*/  ISETP.GT.AND P2, PT, R0, 0x8, P2 ;  /* 0x000000080000780c */ /* 0x000fe40001744270 */
[----:B------:R-:W-:Y:S01]  /*4880*/  F2FP.TF32.F32.PACK_B R9, R9 ;  /* 0x00000009ff09723e */ /* 0x000fe200024050ff */
[----:B0-----:R-:W-:Y:S01]  /*4890*/  FMUL R11, R54, R58 ;  /* 0x0000003a360b7220 */ /* 0x001fe20000400000 */
[----:B------:R-:W-:Y:S01]  /*48a0*/  F2FP.TF32.F32.PACK_B R53, R53 ;  /* 0x00000035ff35723e */ /* 0x000fe200024050ff */
[----:B------:R-:W-:Y:S01]  /*48b0*/  @P4 STG.E desc[UR36][R4.64+0xc0], R3 ;  /* 0x0000c00304004986 */ /* 0x000fe2000c101924 */
[----:B------:R-:W-:-:S02]  /*48c0*/  ISETP.GT.AND P4, PT, R0, RZ, P1 ;  /* 0x000000ff0000720c */ /* 0x000fc40000f84270 */
[C---:B------:R-:W-:Y:S01]  /*48d0*/  ISETP.GT.AND P1, PT, R0.reuse, 0x8, P1 ;  /* 0x000000080000780c */ /* 0x040fe20000f24270 */
[----:B------:R-:W-:Y:S01]  /*48e0*/  @P5 STG.E desc[UR36][R4.64+0xc4], R49 ;  /* 0x0000c43104005986 */ /* 0x000fe2000c101924 */
[C---:B------:R-:W-:Y:S02]  /*48f0*/  ISETP.GT.AND P5, PT, R0.reuse, RZ, P0 ;  /* 0x000000ff0000720c */ /* 0x040fe400007a4270 */
[----:B------:R-:W-:Y:S01]  /*4900*/  ISETP.GT.AND P0, PT, R0, 0x8, P0 ;  /* 0x000000080000780c */ /* 0x000fe20000704270 */
[----:B------:R-:W-:Y:S01]  /*4910*/  @P3 STG.E desc[UR36][R6.64+0xc0], R9 ;  /* 0x0000c00906003986 */ /* 0x000fe2000c101924 */
[----:B------:R-:W-:Y:S02]  /*4920*/  F2FP.TF32.F32.PACK_B R11, R11 ;  /* 0x0000000bff0b723e */ /* 0x000fe400024050ff */
[----:B------:R-:W-:Y:S01]  /*4930*/  F2FP.TF32.F32.PACK_B R55, R55 ;  /* 0x00000037ff37723e */ /* 0x000fe200024050ff */
[----:B------:R-:W-:Y:S04]  /*4940*/  @P2 STG.E desc[UR36][R6.64+0xc4], R51 ;  /* 0x0000c43306002986 */ /* 0x000fe8000c101924 */
[----:B------:R-:W-:Y:S04]  /*4950*/  @P4 STG.E desc[UR36][R4.64+0xe0], R13 ;  /* 0x0000e00d04004986 */ /* 0x000fe8000c101924 */
[----:B------:R0:W-:Y:S02]  /*4960*/  @P5 STG.E desc[UR36][R4.64+0xe4], R53 ;  /* 0x0000e43504005986 */ /* 0x0001e4000c101924 */
[----:B0-----:R-:W-:-:S02]  /*4970*/  @P1 IMAD.MOV.U32 R4, RZ, RZ, R6 ;  /* 0x000000ffff041224 */ /* 0x001fc400078e0006 */
[----:B------:R-:W-:-:S05]  /*4980*/  @P1 IMAD.MOV.U32 R5, RZ, RZ, R7 ;  /* 0x000000ffff051224 */ /* 0x000fca00078e0007 */
[----:B------:R0:W-:Y:S04]  /*4990*/  @P1 STG.E desc[UR36][R4.64+0xe0], R11 ;  /* 0x0000e00b04001986 */ /* 0x0001e8000c101924 */
[----:B------:R0:W-:Y:S02]  /*49a0*/  @P0 STG.E desc[UR36][R6.64+0xe4], R55 ;  /* 0x0000e43706000986 */ /* 0x0001e4000c101924 */
.L_x_100:
[----:B------:R-:W-:Y:S05]  /*49b0*/  BSYNC B0 ;  /* 0x0000000000007941 */ /* 0x000fea0003800000 */
.L_x_38:
[----:B0-----:R-:W3:Y:S01]  /*49c0*/  LDL.64 R4, [R1] ;  /* 0x0000000001047983 */ /* 0x001ee20000100a00 */
[----:B------:R-:W-:Y:S01]  /*49d0*/  ULDC.64 UR4, c[0x0][0x650] ;  /* 0x0001940000047ab9 */ /* 0x000fe20000000a00 */
[----:B------:R-:W-:Y:S02]  /*49e0*/  IMAD.U32 R0, RZ, RZ, UR44 ;  /* 0x0000002cff007e24 */ /* 0x000fe4000f8e00ff */
[----:B------:R-:W-:Y:S02]  /*49f0*/  IMAD.MOV.U32 R22, RZ, RZ, -0x1 ;  /* 0xffffffffff167424 */ /* 0x000fe400078e00ff */
[----:B------:R0:W-:Y:S01]  /*4a00*/  SYNCS.ARRIVE.TRANS64.A1T0 RZ, [R0+UR48], RZ ;  /* 0x000000ff00ff79a7 */ /* 0x0001e20008100030 */
[----:B-----5:R-:W-:Y:S02]  /*4a10*/  IMAD.MOV.U32 R18, RZ, RZ, -0x1 ;  /* 0xffffffffff127424 */ /* 0x020fe400078e00ff */
[----:B--2---:R-:W-:Y:S01]  /*4a20*/  IMAD.MOV.U32 R19, RZ, RZ, -0x1 ;  /* 0xffffffffff137424 */ /* 0x004fe200078e00ff */
[----:B0-----:R-:W-:-:S02]  /*4a30*/  PRMT R0, RZ, 0x7610, R0 ;  /* 0x00007610ff007816 */ /* 0x001fc40000000000 */
[----:B---3--:R-:W-:-:S05]  /*4a40*/  LEA R16, P0, R4, R16, 0x1 ;  /* 0x0000001004107211 */ /* 0x008fca00078008ff */
[----:B------:R-:W-:Y:S01]  /*4a50*/  IMAD.X R17, R68, 0x1, R17, P0 ;  /* 0x0000000144117824 */ /* 0x000fe200000e0611 */
[----:B------:R-:W-:-:S04]  /*4a60*/  ISETP.GE.U32.AND P0, PT, R16, UR4, PT ;  /* 0x0000000410007c0c */ /* 0x000fc8000bf06070 */
[----:B------:R-:W-:-:S13]  /*4a70*/  ISETP.GE.U32.AND.EX P0, PT, R17, UR5, PT, P0 ;  /* 0x0000000511007c0c */ /* 0x000fda000bf06100 */
[----:B------:R-:W-:Y:S05]  /*4a80*/  @P0 BRA `(.L_x_101) ;  /* 0x00000004004c0947 */ /* 0x000fea0003800000 */
[----:B----4-:R-:W0:Y:S01]  /*4a90*/  LDC.64 R10, c[0x0][0x628] ;  /* 0x00018a00ff0a7b82 */ /* 0x010e220000000a00 */
[----:B------:R-:W2:Y:S01]  /*4aa0*/  S2R R12, SR_CTAID.X ;  /* 0x00000000000c7919 */ /* 0x000ea20000002500 */
[----:B-1----:R-:W-:Y:S02]  /*4ab0*/  IMAD.MOV.U32 R8, RZ, RZ, R16 ;  /* 0x000000ffff087224 */ /* 0x002fe400078e0010 */
[----:B------:R-:W-:Y:S01]  /*4ac0*/  IMAD.MOV.U32 R9, RZ, RZ, R17 ;  /* 0x000000ffff097224 */ /* 0x000fe200078e0011 */
[----:B------:R-:W1:Y:S03]  /*4ad0*/  S2R R18, SR_CTAID.Y ;  /* 0x0000000000127919 */ /* 0x000e660000002600 */
[----:B------:R-:W3:Y:S08]  /*4ae0*/  LDC R0, c[0x0][0x630] ;  /* 0x00018c00ff007b82 */ /* 0x000ef00000000800 */
[----:B------:R-:W4:Y:S01]  /*4af0*/  LDC.64 R14, c[0x0][0x620] ;  /* 0x00018800ff0e7b82 */ /* 0x000f220000000a00 */
[----:B0-----:R-:W-:-:S04]  /*4b00*/  ISETP.NE.U32.AND P0, PT, R10, RZ, PT ;  /* 0x000000ff0a00720c */ /* 0x001fc80003f05070 */
[----:B------:R-:W-:-:S13]  /*4b10*/  ISETP.NE.AND.EX P0, PT, R11, RZ, PT, P0 ;  /* 0x000000ff0b00720c */ /* 0x000fda0003f05300 */
[----:B-1234-:R-:W-:Y:S05]  /*4b20*/  @!P0 BRA `(.L_x_102) ;  /* 0x0000000000288947 */ /* 0x01efea0003800000 */
[----:B------:R-:W0:Y:S02]  /*4b30*/  LDC R3, c[0x0][0x634] ;  /* 0x00018d00ff037b82 */ /* 0x000e240000000800 */
[----:B0-----:R-:W-:-:S05]  /*4b40*/  IADD3 R3, P0, R16, R3, RZ ;  /* 0x0000000310037210 */ /* 0x001fca0007f1e0ff */
        /* <DEDUP_REMOVED lines=8> */
.L_x_102:
[-CC-:B------:R-:W-:Y:S01]  /*4bd0*/  SHF.R.U64 R19, R8, R0.reuse, R9.reuse ;  /* 0x0000000008137219 */ /* 0x180fe20000001209 */
[----:B------:R-:W0:Y:S01]  /*4be0*/  LDC.64 R24, c[0x0][0x640] ;  /* 0x00019000ff187b82 */ /* 0x000e220000000a00 */
[----:B------:R-:W-:Y:S01]  /*4bf0*/  SHF.R.U32.HI R0, RZ, R0, R9 ;  /* 0x00000000ff007219 */ /* 0x000fe20000011609 */
[----:B------:R-:W-:Y:S01]  /*4c00*/  ULDC UR4, c[0x0][0x150] ;  /* 0x0000540000047ab9 */ /* 0x000fe20000000800 */
[----:B------:R-:W-:Y:S02]  /*4c10*/  IADD3 R3, P0, RZ, -R19, RZ ;  /* 0x80000013ff037210 */ /* 0x000fe40007f1e0ff */
[----:B------:R-:W-:-:S03]  /*4c20*/  I2FP.F32.U32 R7, R12 ;  /* 0x0000000c00077245 */ /* 0x000fc60000201000 */
[----:B------:R-:W1:Y:S01]  /*4c30*/  LDC R6, c[0x0][0x618] ;  /* 0x00018600ff067b82 */ /* 0x000e620000000800 */
[----:B------:R-:W-:Y:S02]  /*4c40*/  IMAD.X R5, RZ, RZ, ~R0, P0 ;  /* 0x000000ffff057224 */ /* 0x000fe400000e0e00 */
[----:B------:R-:W-:Y:S01]  /*4c50*/  FMUL R7, R7, UR4 ;  /* 0x0000000407077c20 */ /* 0x000fe20008400000 */
[----:B------:R-:W-:Y:S01]  /*4c60*/  ULDC UR4, c[0x0][0x154] ;  /* 0x0000550000047ab9 */ /* 0x000fe20000000800 */
[-C--:B------:R-:W-:Y:S02]  /*4c70*/  IMAD R0, R5, R14.reuse, RZ ;  /* 0x0000000e05007224 */ /* 0x080fe400078e02ff */
[C---:B------:R-:W-:Y:S01]  /*4c80*/  IMAD.WIDE.U32 R4, R3.reuse, R14, R16 ;  /* 0x0000000e03047225 */ /* 0x040fe200078e0010 */
[----:B------:R-:W2:Y:S01]  /*4c90*/  LDC R8, c[0x0][0x608] ;  /* 0x00018200ff087b82 */ /* 0x000ea20000000800 */
[----:B------:R-:W3:Y:S02]  /*4ca0*/  F2I.U32.TRUNC.NTZ R7, R7 ;  /* 0x0000000700077305 */ /* 0x000ee4000020f000 */
[----:B------:R-:W-:Y:S01]  /*4cb0*/  IMAD R3, R3, R15, R0 ;  /* 0x0000000f03037224 */ /* 0x000fe200078e0200 */
[----:B------:R-:W-:-:S03]  /*4cc0*/  I2FP.F32.U32 R0, R18 ;  /* 0x0000001200007245 */ /* 0x000fc60000201000 */
[----:B------:R-:W-:Y:S01]  /*4cd0*/  IMAD.IADD R3, R5, 0x1, R3 ;  /* 0x0000000105037824 */ /* 0x000fe200078e0203 */
[----:B------:R-:W4:Y:S01]  /*4ce0*/  LDC R11, c[0x0][0x658] ;  /* 0x00019600ff0b7b82 */ /* 0x000f220000000800 */
[----:B0-----:R-:W-:-:S04]  /*4cf0*/  ISETP.NE.U32.AND P0, PT, R24, RZ, PT ;  /* 0x000000ff1800720c */ /* 0x001fc80003f05070 */
[----:B------:R-:W-:-:S03]  /*4d00*/  ISETP.NE.AND.EX P0, PT, R25, RZ, PT, P0 ;  /* 0x000000ff1900720c */ /* 0x000fc60003f05300 */
[----:B------:R-:W0:Y:S01]  /*4d10*/  LDC R9, c[0x0][0x144] ;  /* 0x00005100ff097b82 */ /* 0x000e220000000800 */
[-C--:B-1----:R-:W-:Y:S01]  /*4d20*/  SHF.R.U64 R10, R4, R6.reuse, R3 ;  /* 0x00000006040a7219 */ /* 0x082fe20000001203 */
[----:B---3--:R-:W-:Y:S01]  /*4d30*/  IMAD.MOV R7, RZ, RZ, -R7 ;  /* 0x000000ffff077224 */ /* 0x008fe200078e0a07 */
[----:B------:R-:W-:Y:S01]  /*4d40*/  SHF.R.U32.HI R3, RZ, R6, R3 ;  /* 0x00000006ff037219 */ /* 0x000fe20000011603 */
[----:B------:R-:W-:-:S04]  /*4d50*/  FMUL R6, R0, UR4 ;  /* 0x0000000400067c20 */ /* 0x000fc80008400000 */
[----:B------:R-:W1:Y:S01]  /*4d60*/  LDC R21, c[0x0][0x148] ;  /* 0x00005200ff157b82 */ /* 0x000e620000000800 */
[----:B------:R3:W0:Y:S01]  /*4d70*/  F2I.U32.TRUNC.NTZ R14, R6 ;  /* 0x00000006000e7305 */ /* 0x000622000020f000 */
[-CC-:B--2---:R-:W-:Y:S02]  /*4d80*/  SHF.R.U64 R13, R10, R8.reuse, R3.reuse ;  /* 0x000000080a0d7219 */ /* 0x184fe40000001203 */
[----:B------:R-:W-:-:S04]  /*4d90*/  SHF.R.U32.HI R0, RZ, R8, R3 ;  /* 0x00000008ff007219 */ /* 0x000fc80000011603 */
[----:B------:R-:W2:Y:S01]  /*4da0*/  LDC R20, c[0x0][0x648] ;  /* 0x00019200ff147b82 */ /* 0x000ea20000000800 */
[-CC-:B----4-:R-:W-:Y:S02]  /*4db0*/  SHF.R.U64 R15, R13, R11.reuse, R0.reuse ;  /* 0x0000000b0d0f7219 */ /* 0x190fe40000001200 */
[----:B------:R-:W-:-:S03]  /*4dc0*/  SHF.R.U32.HI R5, RZ, R11, R0 ;  /* 0x0000000bff057219 */ /* 0x000fc60000011600 */
[----:B------:R-:W-:Y:S02]  /*4dd0*/  IMAD.MOV.U32 R4, RZ, RZ, R15 ;  /* 0x000000ffff047224 */ /* 0x000fe400078e000f */
[----:B------:R-:W4:Y:S01]  /*4de0*/  LDC R26, c[0x0][0x638] ;  /* 0x00018e00ff1a7b82 */ /* 0x000f220000000800 */
[----:B0-----:R-:W-:-:S07]  /*4df0*/  IMAD R22, R9, R7, R12 ;  /* 0x0000000709167224 */ /* 0x001fce00078e020c */
[----:B------:R-:W0:Y:S08]  /*4e00*/  LDC R27, c[0x0][0x610] ;  /* 0x00018400ff1b7b82 */ /* 0x000e300000000800 */
[----:B------:R-:W0:Y:S01]  /*4e10*/  LDC R28, c[0x0][0x600] ;  /* 0x00018000ff1c7b82 */ /* 0x000e220000000800 */
[----:B-123--:R-:W-:Y:S05]  /*4e20*/  @!P0 BRA `(.L_x_103) ;  /* 0x0000000000288947 */ /* 0x00efea0003800000 */
[----:B------:R-:W1:Y:S02]  /*4e30*/  LDC R0, c[0x0][0x64c] ;  /* 0x00019300ff007b82 */ /* 0x000e640000000800 */
[----:B-1----:R-:W-:-:S05]  /*4e40*/  IADD3 R3, P0, R15, R0, RZ ;  /* 0x000000000f037210 */ /* 0x002fca0007f1e0ff */
        /* <DEDUP_REMOVED lines=8> */
.L_x_103:
[----:B------:R-:W-:Y:S01]  /*4ed0*/  ISETP.NE.AND P0, PT, R2, 0x1, PT ;  /* 0x000000010200780c */ /* 0x000fe20003f05270 */
[----:B------:R-:W-:Y:S01]  /*4ee0*/  IMAD.MOV R14, RZ, RZ, -R14 ;  /* 0x000000ffff0e7224 */ /* 0x000fe200078e0a0e */
[----:B------:R-:W-:Y:S02]  /*4ef0*/  SHF.R.U64 R0, R4, R20, R5 ;  /* 0x0000001404007219 */ /* 0x000fe40000001205 */
[----:B------:R-:W-:Y:S02]  /*4f00*/  LOP3.LUT R3, R13, R70, RZ, 0xc0, !PT ;  /* 0x000000460d037212 */ /* 0x000fe400078ec0ff */
[----:B------:R-:W-:Y:S01]  /*4f10*/  LOP3.LUT R5, R10, R69, RZ, 0xc0, !PT ;  /* 0x000000450a057212 */ /* 0x000fe200078ec0ff */
[----:B------:R-:W-:Y:S02]  /*4f20*/  IMAD.MOV R4, RZ, RZ, -R0 ;  /* 0x000000ffff047224 */ /* 0x000fe400078e0a00 */
[----:B------:R-:W-:Y:S02]  /*4f30*/  IMAD R3, R66, R0, R3 ;  /* 0x0000000042037224 */ /* 0x000fe400078e0203 */
[----:B----4-:R-:W-:-:S02]  /*4f40*/  IMAD R0, R4, R26, R15 ;  /* 0x0000001a04007224 */ /* 0x010fc400078e020f */
[----:B------:R-:W-:Y:S02]  /*4f50*/  @P0 IMAD R22, R21, R14, R18 ;  /* 0x0000000e15160224 */ /* 0x000fe400078e0212 */
[----:B------:R-:W-:Y:S02]  /*4f60*/  IMAD.MOV.U32 R4, RZ, RZ, 0x1 ;  /* 0x00000001ff047424 */ /* 0x000fe400078e00ff */
[----:B0-----:R-:W-:Y:S02]  /*4f70*/  IMAD R22, R3, R27, R22 ;  /* 0x0000001b03167224 */ /* 0x001fe400078e0216 */
[----:B------:R-:W-:Y:S01]  /*4f80*/  IMAD R3, R0, R28, R5 ;  /* 0x0000001c00037224 */ /* 0x000fe200078e0205 */
[----:B------:R-:W-:-:S04]  /*4f90*/  PRMT R0, R4, 0x7610, R0 ;  /* 0x0000761004007816 */ /* 0x000fc80000000000 */
[----:B------:R-:W-:Y:S02]  /*4fa0*/  SEL R18, R3, R22, !P0 ;  /* 0x0000001603127207 */ /* 0x000fe40004000000 */
[----:B------:R-:W-:-:S07]  /*4fb0*/  SEL R22, R22, R3, !P0 ;  /* 0x0000000316167207 */ /* 0x000fce0004000000 */
.L_x_101:
[----:B------:R-:W-:Y:S01]  /*4fc0*/  UIMAD.WIDE.U32 UR4, UR38, 0x24924925, URZ ;  /* 0x24924925260478a5 */ /* 0x000fe2000f8e003f */
[----:B------:R-:W-:Y:S02]  /*4fd0*/  LOP3.LUT P0, RZ, R0, 0xff, RZ, 0xc0, !PT ;  /* 0x000000ff00ff7812 */ /* 0x000fe4000780c0ff */
[----:B------:R-:W-:Y:S01]  /*4fe0*/  LOP3.LUT R75, R75, 0x1, RZ, 0x3c, !PT ;  /* 0x000000014b4b7812 */ /* 0x000fe200078e3cff */
[----:B------:R-:W-:-:S04]  /*4ff0*/  UIADD3 UR4, UR38, -UR5, URZ ;  /* 0x8000000526047290 */ /* 0x000fc8000fffe03f */
[----:B------:R-:W-:-:S04]  /*5000*/  ULEA.HI UR4, UR4, UR5, URZ, 0x1f ;  /* 0x0000000504047291 */ /* 0x000fc8000f8ff83f */
[----:B------:R-:W-:-:S04]  /*5010*/  USHF.R.U32.HI UR4, URZ, 0x2, UR4 ;  /* 0x000000023f047899 */ /* 0x000fc80008011604 */
[----:B------:R-:W-:Y:S01]  /*5020*/  UIMAD UR38, UR4, -0x7, UR38 ;  /* 0xfffffff9042678a4 */ /* 0x000fe2000f8e0226 */
[----:B------:R-:W-:Y:S11]  /*5030*/  @P0 BRA `(.L_x_104) ;  /* 0xffffffc800180947 */ /* 0x000ff6000383ffff */
[----:B------:R-:W-:Y:S05]  /*5040*/  EXIT ;  /* 0x000000000000794d */ /* 0x000fea0003800000 */
.L_x_17:
[----:B------:R-:W-:-:S08]  /*5050*/  ISETP.NE.AND P0, PT, R9, RZ, PT ;  /* 0x000000ff0900720c */ /* 0x000fd00003f05270 */
[----:B0-----:R-:W0:-:S00]  /*5060*/  USETMAXREG.DEALLOC.CTAPOOL 0x28 ;  /* 0x00000028000079c8 */ /* 0x001e0000080e0500 */
[----:B------:R-:W-:Y:S05]  /*5070*/  @P0 EXIT ;  /* 0x000000000000094d */ /* 0x000fea0003800000 */
[----:B0-----:R-:W-:Y:S01]  /*5080*/  LOP3.LUT P0, RZ, R3, 0xff, RZ, 0xc0, !PT ;  /* 0x000000ff03ff7812 */ /* 0x001fe2000780c0ff */
[----:B------:R-:W-:Y:S02]  /*5090*/  IMAD.MOV.U32 R3, RZ, RZ, 0x1 ;  /* 0x00000001ff037424 */ /* 0x000fe400078e00ff */
[----:B------:R-:W-:-:S10]  /*50a0*/  IMAD.MOV.U32 R8, RZ, RZ, RZ ;  /* 0x000000ffff087224 */ /* 0x000fd400078e00ff */
[----:B------:R-:W-:Y:S05]  /*50b0*/  @!P0 BRA `(.L_x_105) ;  /* 0x0000000c00b08947 */ /* 0x000fea0003800000 */
[----:B------:R-:W0:Y:S01]  /*50c0*/  S2UR UR5, SR_CgaCtaId ;  /* 0x00000000000579c3 */ /* 0x000e220000008800 */
[----:B------:R-:W-:Y:S01]  /*50d0*/  ULDC UR13, c[0x0][0x658] ;  /* 0x00019600000d7ab9 */ /* 0x000fe20000000800 */
[----:B------:R-:W-:Y:S01]  /*50e0*/  UMOV UR6, 0xffffffff ;  /* 0xffffffff00067882 */ /* 0x000fe20000000000 */
[----:B------:R-:W-:Y:S01]  /*50f0*/  UMOV UR9, 0x1 ;  /* 0x0000000100097882 */ /* 0x000fe20000000000 */
[----:B------:R-:W-:Y:S01]  /*5100*/  USHF.L.U32 UR6, UR6, UR13, URZ ;  /* 0x0000000d06067299 */ /* 0x000fe2000800063f */
[----:B------:R-:W-:Y:S01]  /*5110*/  LOP3.LUT P0, RZ, R4, 0x1f, RZ, 0xc0, !PT ;  /* 0x0000001f04ff7812 */ /* 0x000fe2000780c0ff */
[----:B------:R-:W-:Y:S01]  /*5120*/  BSSY B0, `(.L_x_105) ;  /* 0x00000e5000007945 */ /* 0x000fe20003800000 */
[C---:B------:R-:W-:Y:S01]  /*5130*/  ISETP.NE.AND P2, PT, R5.reuse, RZ, PT ;  /* 0x000000ff0500720c */ /* 0x040fe20003f45270 */
[----:B------:R-:W-:Y:S01]  /*5140*/  ULOP3.LUT UR21, URZ, UR6, URZ, 0x33, !UPT ;  /* 0x000000063f157292 */ /* 0x000fe2000f8e333f */
[----:B------:R-:W-:Y:S01]  /*5150*/  ISETP.NE.OR P0, PT, R5, RZ, !P0 ;  /* 0x000000ff0500720c */ /* 0x000fe20004705670 */
[----:B------:R-:W-:Y:S01]  /*5160*/  IMAD.MOV.U32 R10, RZ, RZ, 0x1 ;  /* 0x00000001ff0a7424 */ /* 0x000fe200078e00ff */
[----:B------:R-:W-:Y:S01]  /*5170*/  LOP3.LUT R9, R23, 0x2, RZ, 0xfc, !PT ;  /* 0x0000000217097812 */ /* 0x000fe200078efcff */
[----:B------:R-:W-:Y:S01]  /*5180*/  IMAD.MOV.U32 R3, RZ, RZ, 0x1 ;  /* 0x00000001ff037424 */ /* 0x000fe200078e00ff */
[----:B------:R-:W-:Y:S01]  /*5190*/  ULDC UR14, c[0x0][0x600] ;  /* 0x00018000000e7ab9 */ /* 0x000fe20000000800 */
[----:B------:R-:W-:Y:S01]  /*51a0*/  IMAD.MOV.U32 R8, RZ, RZ, RZ ;  /* 0x000000ffff087224 */ /* 0x000fe200078e00ff */
[----:B------:R-:W-:Y:S01]  /*51b0*/  UMOV UR23, 0x11 ;  /* 0x0000001100177882 */ /* 0x000fe20000000000 */
[----:B------:R-:W-:-:S02]  /*51c0*/  UIADD3 UR42, UR40, 0x1, URZ ;  /* 0x00000001282a7890 */ /* 0x000fc4000fffe03f */
[----:B------:R-:W-:Y:S02]  /*51d0*/  UIADD3 UR14, UR14, -0x1, URZ ;  /* 0xffffffff0e0e7890 */ /* 0x000fe4000fffe03f */
[----:B------:R-:W-:Y:S01]  /*51e0*/  USHF.L.U32 UR13, UR9, UR13, URZ ;  /* 0x0000000d090d7299 */ /* 0x000fe2000800063f */
[----:B------:R-:W-:Y:S01]  /*51f0*/  ULDC.64 UR30, c[0x0][0x198] ;  /* 0x00006600001e7ab9 */ /* 0x000fe20000000a00 */
[----:B0-----:R-:W-:Y:S02]  /*5200*/  USHF.R.U32.HI UR41, URZ, 0x2, UR5 ;  /* 0x000000023f297899 */ /* 0x001fe40008011605 */
[----:B------:R-:W-:Y:S02]  /*5210*/  ULOP3.LUT UR4, UR5, 0x3, URZ, 0xc0, !UPT ;  /* 0x0000000305047892 */ /* 0x000fe4000f8ec03f */
[----:B------:R-:W-:Y:S02]  /*5220*/  USHF.L.U32 UR15, UR5, 0x4, URZ ;  /* 0x00000004050f7899 */ /* 0x000fe4000800063f */
[----:B------:R-:W-:-:S02]  /*5230*/  USHF.L.U32 UR37, UR5, 0x9, URZ ;  /* 0x0000000905257899 */ /* 0x000fc4000800063f */
[----:B------:R-:W-:Y:S02]  /*5240*/  ULOP3.LUT UR5, UR5, 0xfffffffc, URZ, 0xc0, !UPT ;  /* 0xfffffffc05057892 */ /* 0x000fe4000f8ec03f */
[----:B------:R-:W-:Y:S02]  /*5250*/  UISETP.GT.U32.AND UP0, UPT, UR4, 0xffff, UPT ;  /* 0x0000ffff0400788c */ /* 0x000fe4000bf04070 */
[----:B------:R-:W-:Y:S02]  /*5260*/  ULOP3.LUT UR7, UR5, 0x1, URZ, 0xfc, !UPT ;  /* 0x0000000105077892 */ /* 0x000fe4000f8efc3f */
[----:B------:R-:W-:Y:S02]  /*5270*/  ULOP3.LUT UR8, UR5, 0x2, URZ, 0xfc, !UPT ;  /* 0x0000000205087892 */ /* 0x000fe4000f8efc3f */
[----:B------:R-:W-:Y:S02]  /*5280*/  USHF.L.U32 UR6, UR9, UR5, URZ ;  /* 0x0000000509067299 */ /* 0x000fe4000800063f */
[----:B------:R-:W-:-:S02]  /*5290*/  ULOP3.LUT UR5, UR5, 0x3, URZ, 0xfc, !UPT ;  /* 0x0000000305057892 */ /* 0x000fc4000f8efc3f */
[----:B------:R-:W-:Y:S02]  /*52a0*/  USHF.L.U32 UR7, UR9, UR7, URZ ;  /* 0x0000000709077299 */ /* 0x000fe4000800063f */
[----:B------:R-:W-:Y:S02]  /*52b0*/  USHF.L.U32 UR8, UR9, UR8, URZ ;  /* 0x0000000809087299 */ /* 0x000fe4000800063f */
[----:B------:R-:W-:Y:S02]  /*52c0*/  USEL UR4, UR4, 0xffff, !UP0 ;  /* 0x0000ffff04047887 */ /* 0x000fe4000c000000 */
[----:B------:R-:W-:Y:S02]  /*52d0*/  USHF.L.U32 UR5, UR9, UR5, URZ ;  /* 0x0000000509057299 */ /* 0x000fe4000800063f */
[----:B------:R-:W-:Y:S02]  /*52e0*/  ULOP3.LUT UR6, UR8, UR6, UR7, 0xfe, !UPT ;  /* 0x0000000608067292 */ /* 0x000fe4000f8efe07 */
[----:B------:R-:W-:-:S02]  /*52f0*/  ULOP3.LUT UR4, UR4, 0xffff, URZ, 0xc0, !UPT ;  /* 0x0000ffff04047892 */ /* 0x000fc4000f8ec03f */
[----:B------:R-:W-:Y:S02]  /*5300*/  ULOP3.LUT UR15, UR15, 0x30, URZ, 0xc0, !UPT ;  /* 0x000000300f0f7892 */ /* 0x000fe4000f8ec03f */
[----:B------:R-:W-:Y:S02]  /*5310*/  ULOP3.LUT UR22, UR6, UR5, URZ, 0xfc, !UPT ;  /* 0x0000000506167292 */ /* 0x000fe4000f8efc3f */
[----:B------:R-:W-:-:S12]  /*5320*/  USHF.L.U32 UR23, UR23, UR4, URZ ;  /* 0x0000000417177299 */ /* 0x000fd8000800063f */
.L_x_117:
[----:B------:R-:W-:-:S03]  /*5330*/  UMOV UR4, 0xffffffff ;  /* 0xffffffff00047882 */ /* 0x000fc60000000000 */
[----:B------:R-:W-:Y:S05]  /*5340*/  BRA.DIV UR4, `(.L_x_106) ;  /* 0x0000001204947947 */ /* 0x000fea000b800000 */
[----:B------:R-:W-:-:S13]  /*5350*/  ELECT P6, URZ, PT ;  /* 0x00000000003f782f */ /* 0x000fda00038c0000 */
.L_x_133:
[----:B------:R-:W0:Y:S01]  /*5360*/  LDC R4, c[0x0][0x28c] ;  /* 0x0000a300ff047b82 */ /* 0x000e220000000800 */
[----:B------:R-:W-:Y:S01]  /*5370*/  BSSY B1, `(.L_x_107) ;  /* 0x0000049000017945 */ /* 0x000fe20003800000 */
[----:B0-----:R-:W-:-:S13]  /*5380*/  ISETP.LT.OR P6, PT, R4, 0x1, !P6 ;  /* 0x000000010400780c */ /* 0x001fda00077c1670 */
[----:B------:R-:W-:Y:S05]  /*5390*/  @P6 BRA `(.L_x_108) ;  /* 0x0000000400186947 */ /* 0x000fea0003800000 */
[----:B------:R-:W-:Y:S01]  /*53a0*/  LEA R22, R22, UR41, 0x1 ;  /* 0x0000002916167c11 */ /* 0x000fe2000f8e08ff */
[----:B------:R-:W-:Y:S01]  /*53b0*/  IMAD.MOV.U32 R13, RZ, RZ, RZ ;  /* 0x000000ffff0d7224 */ /* 0x000fe200078e00ff */
[----:B------:R-:W-:Y:S01]  /*53c0*/  LEA R18, R18, UR15, 0x6 ;  /* 0x0000000f12127c11 */ /* 0x000fe2000f8e30ff */
[----:B------:R-:W-:Y:S02]  /*53d0*/  IMAD.U32 R14, RZ, RZ, UR42 ;  /* 0x0000002aff0e7e24 */ /* 0x000fe4000f8e00ff */
[----:B------:R-:W-:Y:S02]  /*53e0*/  IMAD.MOV.U32 R4, RZ, RZ, R3 ;  /* 0x000000ffff047224 */ /* 0x000fe400078e0003 */
[----:B------:R-:W-:Y:S02]  /*53f0*/  IMAD.MOV.U32 R5, RZ, RZ, R8 ;  /* 0x000000ffff057224 */ /* 0x000fe400078e0008 */
[----:B------:R-:W-:-:S07]  /*5400*/  IMAD.SHL.U32 R22, R22, 0x20, RZ ;  /* 0x0000002016167824 */ /* 0x000fce00078e00ff */
.L_x_112:
[----:B------:R-:W0:Y:S01]  /*5410*/  S2R R7, SR_CgaCtaId ;  /* 0x0000000000077919 */ /* 0x000e220000008800 */
[----:B------:R-:W-:-:S04]  /*5420*/  MOV R6, 0x400 ;  /* 0x0000040000067802 */ /* 0x000fc80000000f00 */
[----:B0-----:R-:W-:Y:S02]  /*5430*/  LEA R12, R7, R6, 0x18 ;  /* 0x00000006070c7211 */ /* 0x001fe400078ec0ff */
[----:B------:R-:W-:Y:S01]  /*5440*/  SHF.L.U32 R6, R4, 0x1f, RZ ;  /* 0x0000001f04067819 */ /* 0x000fe200000006ff */
[----:B------:R-:W0:Y:S02]  /*5450*/  @!P2 LDC R7, c[0x0][0x500] ;  /* 0x00014000ff07ab82 */ /* 0x000e240000000800 */
[----:B------:R-:W-:-:S04]  /*5460*/  IMAD R11, R5, 0x8, R12 ;  /* 0x00000008050b7824 */ /* 0x000fc800078e020c */
[----:B------:R-:W1:Y:S02]  /*5470*/  SYNCS.PHASECHK.TRANS64.TRYWAIT P1, [R11+URZ+0x38], R6 ;  /* 0x000038060b0075a7 */ /* 0x000e64000802017f */
[----:B-1----:R-:W-:Y:S05]  /*5480*/  @!P1 BRA `(.L_x_109) ;  /* 0x0000001000649947 */ /* 0x002fea0003800000 */
.L_x_134:
[----:B-1----:R-:W-:Y:S01]  /*5490*/  PRMT R6, R9, 0x9910, RZ ;  /* 0x0000991009067816 */ /* 0x002fe200000000ff */
[----:B0-----:R0:W-:Y:S03]  /*54a0*/  @!P2 SYNCS.ARRIVE.TRANS64 RZ, [R11+URZ], R7 ;  /* 0x000000070bffa9a7 */ /* 0x0011e6000800003f */
[----:B------:R-:W-:-:S13]  /*54b0*/  ISETP.NE.AND P1, PT, R6, 0x2, PT ;  /* 0x000000020600780c */ /* 0x000fda0003f25270 */
[----:B0-----:R-:W-:Y:S05]  /*54c0*/  @P1 BRA `(.L_x_110) ;  /* 0x0000000000041947 */ /* 0x001fea0003800000 */
[----:B------:R-:W-:Y:S01]  /*54d0*/  BPT.TRAP 0x1 ;  /* 0x000000040000795c */ /* 0x000fe20000300000 */
.L_x_110:
[----:B------:R-:W-:Y:S05]  /*54e0*/  @P0 BRA `(.L_x_111) ;  /* 0x0000000000040947 */ /* 0x000fea0003800000 */
[----:B------:R-:W-:Y:S01]  /*54f0*/  BPT.TRAP 0x1 ;  /* 0x000000040000795c */ /* 0x000fe20000300000 */
.L_x_111:
[----:B------:R-:W-:Y:S01]  /*5500*/  R2UR UR8, R5 ;  /* 0x00000000050872ca */ /* 0x000fe200000e0000 */
[----:B------:R-:W-:Y:S01]  /*5510*/  VIADD R14, R14, 0xffffffff ;  /* 0xffffffff0e0e7836 */ /* 0x000fe20000000000 */
[----:B------:R-:W-:Y:S01]  /*5520*/  R2UR UR10, R12 ;  /* 0x000000000c0a72ca */ /* 0x000fe200000e0000 */
[----:B------:R-:W-:Y:S01]  /*5530*/  UIADD3 UR4, UP0, UR30, 0xf0, URZ ;  /* 0x000000f01e047890 */ /* 0x000fe2000ff1e03f */
[----:B------:R-:W-:Y:S01]  /*5540*/  R2UR UR34, R13 ;  /* 0x000000000d2272ca */ /* 0x000fe200000e0000 */
[----:B------:R-:W-:Y:S01]  /*5550*/  UIADD3 UR38, UP1, UR30, 0x1f0, URZ ;  /* 0x000001f01e267890 */ /* 0x000fe2000ff3e03f */
[----:B------:R-:W-:Y:S01]  /*5560*/  R2UR UR33, R11 ;  /* 0x000000000b2172ca */ /* 0x000fe200000e0000 */
[----:B------:R-:W-:Y:S01]  /*5570*/  UIADD3.X UR5, URZ, UR31, URZ, UP0, !UPT ;  /* 0x0000001f3f057290 */ /* 0x000fe200087fe43f */
[----:B------:R-:W-:Y:S01]  /*5580*/  R2UR UR35, R22 ;  /* 0x00000000162372ca */ /* 0x000fe200000e0000 */
[----:B------:R-:W-:Y:S01]  /*5590*/  UPRMT UR29, URZ, 0x5410, UR23 ;  /* 0x000054103f1d7896 */ /* 0x000fe20008000017 */
[----:B------:R-:W-:Y:S01]  /*55a0*/  R2UR UR36, R19 ;  /* 0x00000000132472ca */ /* 0x000fe200000e0000 */
[----:B------:R-:W-:Y:S01]  /*55b0*/  UIADD3.X UR39, URZ, UR31, URZ, UP1, !UPT ;  /* 0x0000001f3f277290 */ /* 0x000fe20008ffe43f */
[----:B------:R-:W-:Y:S01]  /*55c0*/  R2UR UR19, R18 ;  /* 0x00000000121372ca */ /* 0x000fe200000e0000 */
[----:B------:R-:W-:Y:S01]  /*55d0*/  USHF.L.U32 UR8, UR8, 0xc, URZ ;  /* 0x0000000c08087899 */ /* 0x000fe2000800063f */
[----:B------:R-:W-:Y:S01]  /*55e0*/  ISETP.GT.AND P3, PT, R14, 0x1, PT ;  /* 0x000000010e00780c */ /* 0x000fe20003f64270 */
[----:B------:R-:W-:Y:S01]  /*55f0*/  UPRMT UR43, URZ, 0x5410, UR22 ;  /* 0x000054103f2b7896 */ /* 0x000fe20008000016 */
[----:B------:R-:W-:Y:S01]  /*5600*/  VIADD R5, R5, 0x1 ;  /* 0x0000000105057836 */ /* 0x000fe20000000000 */
[----:B------:R-:W-:Y:S01]  /*5610*/  ULEA UR9, UR41, UR8, 0xa ;  /* 0x0000000829097291 */ /* 0x000fe2000f8e503f */
[----:B------:R-:W-:Y:S01]  /*5620*/  VIADD R13, R13, 0x40 ;  /* 0x000000400d0d7836 */ /* 0x000fe20000000000 */
[----:B------:R-:W-:-:S02]  /*5630*/  ULOP3.LUT UR8, UR8, 0x600, UR37, 0xf8, !UPT ;  /* 0x0000060008087892 */ /* 0x000fc4000f8ef825 */
[----:B------:R-:W-:Y:S01]  /*5640*/  ULEA UR24, UR9, UR10, 0x2 ;  /* 0x0000000a09187291 */ /* 0x000fe2000f8e103f */
[C---:B------:R-:W-:Y:S01]  /*5650*/  ISETP.NE.AND P1, PT, R5.reuse, 0x7, PT ;  /* 0x000000070500780c */ /* 0x040fe20003f25270 */
[----:B------:R-:W-:Y:S02]  /*5660*/  ULEA UR8, UR8, UR10, 0x2 ;  /* 0x0000000a08087291 */ /* 0x000fe4000f8e103f */
[----:B------:R-:W-:Y:S01]  /*5670*/  UIADD3 UR32, UR24, 0x180, URZ ;  /* 0x0000018018207890 */ /* 0x000fe2000fffe03f */
[----:B------:R-:W-:Y:S01]  /*5680*/  SEL R7, RZ, 0x1, P1 ;  /* 0x00000001ff077807 */ /* 0x000fe20000800000 */
[----:B------:R-:W-:Y:S01]  /*5690*/  UIADD3 UR26, UR34, 0x20, URZ ;  /* 0x00000020221a7890 */ /* 0x000fe2000fffe03f */
[----:B------:R-:W-:Y:S01]  /*56a0*/  SEL R5, R5, RZ, P1 ;  /* 0x000000ff05057207 */ /* 0x000fe20000800000 */
[----:B------:R-:W-:Y:S01]  /*56b0*/  UIADD3 UR24, UR24, 0x2180, URZ ;  /* 0x0000218018187890 */ /* 0x000fe2000fffe03f */
[----:B------:R-:W-:Y:S01]  /*56c0*/  LOP3.LUT R4, R4, R7, RZ, 0x3c, !PT ;  /* 0x0000000704047212 */ /* 0x000fe200078e3cff */
[----:B------:R-:W-:-:S02]  /*56d0*/  UIADD3 UR16, UR8, 0x1c180, URZ ;  /* 0x0001c18008107890 */ /* 0x000fc4000fffe03f */
[----:B------:R-:W-:Y:S01]  /*56e0*/  UIADD3 UR8, UR8, 0x1e180, URZ ;  /* 0x0001e18008087890 */ /* 0x000fe2000fffe03f */
[----:B------:R-:W-:Y:S01]  /*56f0*/  UMOV UR6, 0x0 ;  /* 0x0000000000067882 */ /* 0x000fe20000000000 */
[----:B------:R-:W-:Y:S01]  /*5700*/  UMOV UR7, 0x10000000 ;  /* 0x1000000000077882 */ /* 0x000fe20000000000 */
[----:B------:R-:W-:Y:S01]  /*5710*/  UMOV UR25, UR33 ;  /* 0x0000002100197c82 */ /* 0x000fe20008000000 */
[----:B------:R-:W-:Y:S01]  /*5720*/  UMOV UR27, UR35 ;  /* 0x00000023001b7c82 */ /* 0x000fe20008000000 */
[----:B------:R-:W-:Y:S01]  /*5730*/  UMOV UR28, UR36 ;  /* 0x00000024001c7c82 */ /* 0x000fe20008000000 */
[----:B------:R-:W-:Y:S01]  /*5740*/  UMOV UR17, UR33 ;  /* 0x0000002100117c82 */ /* 0x000fe20008000000 */
[----:B------:R-:W-:Y:S01]  /*5750*/  UMOV UR18, UR34 ;  /* 0x0000002200127c82 */ /* 0x000fe20008000000 */
[----:B------:R-:W-:Y:S01]  /*5760*/  UMOV UR20, UR36 ;  /* 0x0000002400147c82 */ /* 0x000fe20008000000 */
[----:B------:R0:W-:Y:S01]  /*5770*/  UTMALDG.3D.MULTICAST [UR32], [UR4], UR29, desc[UR6] ;  /* 0x00000620040073b4 */ /* 0x0001e2000801181d */
[----:B------:R-:W-:Y:S01]  /*5780*/  UMOV UR9, UR33 ;  /* 0x0000002100097c82 */ /* 0x000fe20008000000 */
[----:B------:R-:W-:Y:S01]  /*5790*/  UMOV UR11, UR19 ;  /* 0x00000013000b7c82 */ /* 0x000fe20008000000 */
[----:B------:R-:W-:Y:S01]  /*57a0*/  UMOV UR12, UR36 ;  /* 0x00000024000c7c82 */ /* 0x000fe20008000000 */
[----:B------:R-:W-:Y:S01]  /*57b0*/  UMOV UR10, UR26 ;  /* 0x0000001a000a7c82 */ /* 0x000fe20008000000 */
[----:B------:R0:W-:Y:S01]  /*57c0*/  UTMALDG.3D.MULTICAST [UR24], [UR4], UR29, desc[UR6] ;  /* 0x00000618040073b4 */ /* 0x0001e2000801181d */
[----:B------:R0:W-:Y:S01]  /*57d0*/  UTMALDG.3D.MULTICAST [UR16], [UR38], UR43, desc[UR6] ;  /* 0x00000610260073b4 */ /* 0x0001e2000801182b */
[----:B------:R0:W-:Y:S02]  /*57e0*/  UTMALDG.3D.MULTICAST [UR8], [UR38], UR43, desc[UR6] ;  /* 0x00000608260073b4 */ /* 0x0001e4000801182b */
[----:B0-----:R-:W-:Y:S05]  /*57f0*/  @P3 BRA `(.L_x_112) ;  /* 0xfffffffc00043947 */ /* 0x001fea000383ffff */
.L_x_108:
[----:B------:R-:W-:Y:S05]  /*5800*/  BSYNC B1 ;  /* 0x0000000000017941 */ /* 0x000fea0003800000 */
.L_x_107:
[----:B------:R-:W2:Y:S01]  /*5810*/  LDL.64 R20, [R1] ;  /* 0x0000000001147983 */ /* 0x000ea20000100a00 */
[----:B------:R-:W-:Y:S01]  /*5820*/  LOP3.LUT P4, RZ, R10, 0xff, RZ, 0xc0, !PT ;  /* 0x000000ff0aff7812 */ /* 0x000fe2000788c0ff */
[----:B------:R-:W-:Y:S01]  /*5830*/  VIADD R11, R8, UR40 ;  /* 0x00000028080b7c36 */ /* 0x000fe20008000000 */
[----:B------:R-:W-:Y:S01]  /*5840*/  ULDC.64 UR4, c[0x0][0x650] ;  /* 0x0001940000047ab9 */ /* 0x000fe20000000a00 */
[----:B------:R-:W-:Y:S01]  /*5850*/  IMAD.U32 R8, RZ, RZ, UR40 ;  /* 0x00000028ff087e24 */ /* 0x000fe2000f8e00ff */
[----:B------:R-:W-:Y:S01]  /*5860*/  UISETP.GE.U32.AND UP0, UPT, UR40, 0x7, UPT ;  /* 0x000000072800788c */ /* 0x000fe2000bf06070 */
[C---:B------:R-:W-:Y:S01]  /*5870*/  IMAD.WIDE.U32 R4, R11.reuse, 0x24924925, RZ ;  /* 0x249249250b047825 */ /* 0x040fe200078e00ff */
[----:B------:R-:W-:Y:S01]  /*5880*/  ISETP.GT.U32.AND P1, PT, R11, 0x6, PT ;  /* 0x000000060b00780c */ /* 0x000fe20003f24070 */
[----:B------:R-:W-:Y:S01]  /*5890*/  BSSY B1, `(.L_x_113) ;  /* 0x000006b000017945 */ /* 0x000fe20003800000 */
[----:B------:R-:W-:Y:S01]  /*58a0*/  PRMT R10, RZ, 0x7610, R10 ;  /* 0x00007610ff0a7816 */ /* 0x000fe2000000000a */
[----:B------:R-:W-:Y:S01]  /*58b0*/  IMAD.MOV.U32 R22, RZ, RZ, -0x1 ;  /* 0xffffffffff167424 */ /* 0x000fe200078e00ff */
[----:B------:R-:W-:Y:S01]  /*58c0*/  ISETP.LT.U32.AND P1, PT, R8, 0x7, P1 ;  /* 0x000000070800780c */ /* 0x000fe20000f21070 */
[----:B------:R-:W-:Y:S01]  /*58d0*/  IMAD.MOV.U32 R18, RZ, RZ, -0x1 ;  /* 0xffffffffff127424 */ /* 0x000fe200078e00ff */
[----:B------:R-:W-:Y:S01]  /*58e0*/  PLOP3.LUT P3, PT, PT, PT, UP0, 0x80, 0x0 ;  /* 0x000000000000781c */ /* 0x000fe20003f6f008 */
[----:B------:R-:W0:Y:S01]  /*58f0*/  @P4 S2R R7, SR_CgaCtaId ;  /* 0x0000000000074919 */ /* 0x000e220000008800 */
[----:B------:R-:W-:Y:S01]  /*5900*/  SEL R4, RZ, 0x1, !P1 ;  /* 0x00000001ff047807 */ /* 0x000fe20004800000 */
[----:B------:R-:W-:Y:S01]  /*5910*/  IMAD.MOV.U32 R19, RZ, RZ, -0x1 ;  /* 0xffffffffff137424 */ /* 0x000fe200078e00ff */
[----:B------:R-:W-:-:S02]  /*5920*/  @P4 MOV R6, 0x400 ;  /* 0x0000040000064802 */ /* 0x000fc40000000f00 */
[----:B------:R-:W-:Y:S02]  /*5930*/  LOP3.LUT R3, R3, R4, RZ, 0x3c, !PT ;  /* 0x0000000403037212 */ /* 0x000fe400078e3cff */
[----:B------:R-:W-:Y:S02]  /*5940*/  PRMT R4, RZ, 0x7610, R4 ;  /* 0x00007610ff047816 */ /* 0x000fe40000000004 */
[----:B0-----:R-:W-:Y:S01]  /*5950*/  @P4 LEA R6, R7, R6, 0x18 ;  /* 0x0000000607064211 */ /* 0x001fe200078ec0ff */
[----:B------:R-:W-:-:S03]  /*5960*/  IMAD.IADD R7, R11, 0x1, -R5 ;  /* 0x000000010b077824 */ /* 0x000fc600078e0a05 */
[----:B------:R0:W-:Y:S02]  /*5970*/  @P4 SYNCS.ARRIVE.TRANS64.A1T0 RZ, [R6+URZ+0xa8], RZ ;  /* 0x0000a8ff06ff49a7 */ /* 0x0001e4000810003f */
[----:B------:R-:W-:-:S04]  /*5980*/  LEA.HI R7, R7, R5, RZ, 0x1f ;  /* 0x0000000507077211 */ /* 0x000fc800078ff8ff */
[----:B------:R-:W-:-:S04]  /*5990*/  SHF.R.U32.HI R8, RZ, 0x2, R7 ;  /* 0x00000002ff087819 */ /* 0x000fc80000011607 */
[----:B------:R-:W-:Y:S01]  /*59a0*/  @P3 LOP3.LUT R3, R3, 0x1, R8, 0x78, !PT ;  /* 0x0000000103033812 */ /* 0x000fe200078e7808 */
[----:B------:R-:W-:Y:S01]  /*59b0*/  IMAD R8, R8, -0x7, R11 ;  /* 0xfffffff908087824 */ /* 0x000fe200078e020b */
[----:B--2---:R-:W-:-:S05]  /*59c0*/  IADD3 R16, P1, R16, R20, RZ ;  /* 0x0000001410107210 */ /* 0x004fca0007f3e0ff */
[----:B------:R-:W-:Y:S01]  /*59d0*/  IMAD.X R17, R17, 0x1, R0, P1 ;  /* 0x0000000111117824 */ /* 0x000fe200008e0600 */
[----:B------:R-:W-:-:S04]  /*59e0*/  ISETP.GE.U32.AND P1, PT, R16, UR4, PT ;  /* 0x0000000410007c0c */ /* 0x000fc8000bf26070 */
[----:B------:R-:W-:-:S13]  /*59f0*/  ISETP.GE.U32.AND.EX P1, PT, R17, UR5, PT, P1 ;  /* 0x0000000511007c0c */ /* 0x000fda000bf26110 */
[----:B0-----:R-:W-:Y:S05]  /*5a00*/  @P1 BRA `(.L_x_114) ;  /* 0x00000004004c1947 */ /* 0x001fea0003800000 */
[----:B------:R-:W0:Y:S01]  /*5a10*/  S2R R12, SR_CTAID.X ;  /* 0x00000000000c7919 */ /* 0x000e220000002500 */
[----:B------:R-:W-:Y:S01]  /*5a20*/  ULDC.64 UR4, c[0x0][0x628] ;  /* 0x00018a0000047ab9 */ /* 0x000fe20000000a00 */
[----:B------:R-:W1:Y:S01]  /*5a30*/  LDC R13, c[0x0][0x144] ;  /* 0x00005100ff0d7b82 */ /* 0x000e620000000800 */
[----:B------:R-:W-:Y:S01]  /*5a40*/  ISETP.NE.U32.AND P1, PT, RZ, UR4, PT ;  /* 0x00000004ff007c0c */ /* 0x000fe2000bf25070 */
[----:B------:R-:W2:Y:S01]  /*5a50*/  S2R R11, SR_CTAID.Y ;  /* 0x00000000000b7919 */ /* 0x000ea20000002600 */
[----:B------:R-:W-:Y:S01]  /*5a60*/  ULDC UR6, c[0x0][0x150] ;  /* 0x0000540000067ab9 */ /* 0x000fe20000000800 */
[----:B------:R-:W-:Y:S01]  /*5a70*/  ULDC UR7, c[0x0][0x630] ;  /* 0x00018c0000077ab9 */ /* 0x000fe20000000800 */
[----:B------:R-:W-:Y:S01]  /*5a80*/  ISETP.NE.AND.EX P1, PT, RZ, UR5, PT, P1 ;  /* 0x00000005ff007c0c */ /* 0x000fe2000bf25310 */
[----:B------:R-:W-:Y:S01]  /*5a90*/  IMAD.MOV.U32 R4, RZ, RZ, R16 ;  /* 0x000000ffff047224 */ /* 0x000fe200078e0010 */
[----:B0-----:R-:W-:-:S05]  /*5aa0*/  I2FP.F32.U32 R5, R12 ;  /* 0x0000000c00057245 */ /* 0x001fca0000201000 */
[----:B------:R-:W-:Y:S01]  /*5ab0*/  FMUL R14, R5, UR6 ;  /* 0x00000006050e7c20 */ /* 0x000fe20008400000 */
[----:B------:R-:W-:-:S05]  /*5ac0*/  IMAD.MOV.U32 R5, RZ, RZ, R17 ;  /* 0x000000ffff057224 */ /* 0x000fca00078e0011 */
[----:B--2---:R-:W-:Y:S05]  /*5ad0*/  @!P1 BRA `(.L_x_115) ;  /* 0x0000000000289947 */ /* 0x004fea0003800000 */
[----:B------:R-:W-:Y:S02]  /*5ae0*/  ULDC UR6, c[0x0][0x634] ;  /* 0x00018d0000067ab9 */ /* 0x000fe40000000800 */
[----:B------:R-:W-:-:S05]  /*5af0*/  IADD3 R5, P1, R16, UR6, RZ ;  /* 0x0000000610057c10 */ /* 0x000fca000ff3e0ff */
[----:B------:R-:W-:-:S04]  /*5b00*/  IMAD.X R15, RZ, RZ, R17, P1 ;  /* 0x000000ffff0f7224 */ /* 0x000fc800008e0611 */
[----:B------:R-:W-:-:S04]  /*5b10*/  IMAD.WIDE.U32 R6, R15, UR4, RZ ;  /* 0x000000040f067c25 */ /* 0x000fc8000f8e00ff */
[----:B------:R-:W-:-:S04]  /*5b20*/  IMAD.WIDE.U32 R6, P1, R5, UR5, R6 ;  /* 0x0000000505067c25 */ /* 0x000fc8000f820006 */
[----:B------:R-:W-:-:S04]  /*5b30*/  IMAD.WIDE.U32 R4, R5, UR4, RZ ;  /* 0x0000000405047c25 */ /* 0x000fc8000f8e00ff */
[----:B------:R-:W-:Y:S01]  /*5b40*/  IMAD.MOV.U32 R4, RZ, RZ, R7 ;  /* 0x000000ffff047224 */ /* 0x000fe200078e0007 */
[----:B------:R-:W-:Y:S01]  /*5b50*/  IADD3 RZ, P3, R5, R6, RZ ;  /* 0x0000000605ff7210 */ /* 0x000fe20007f7e0ff */
[----:B------:R-:W-:-:S04]  /*5b60*/  IMAD.X R5, RZ, RZ, RZ, P1 ;  /* 0x000000ffff057224 */ /* 0x000fc800008e06ff */
[----:B------:R-:W-:-:S08]  /*5b70*/  IMAD.WIDE.U32.X R4, R15, UR5, R4, P3 ;  /* 0x000000050f047c25 */ /* 0x000fd000098e0404 */
.L_x_115:
[--C-:B------:R-:W-:Y:S01]  /*5b80*/  SHF.R.U64 R19, R4, UR7, R5.reuse ;  /* 0x0000000704137c19 */ /* 0x100fe20008001205 */
[----:B------:R-:W0:Y:S01]  /*5b90*/  F2I.U32.TRUNC.NTZ R14, R14 ;  /* 0x0000000e000e7305 */ /* 0x000e22000020f000 */
[----:B------:R-:W-:Y:S01]  /*5ba0*/  SHF.R.U32.HI R4, RZ, UR7, R5 ;  /* 0x00000007ff047c19 */ /* 0x000fe20008011605 */
[----:B------:R-:W-:Y:S01]  /*5bb0*/  ULDC.64 UR4, c[0x0][0x620] ;  /* 0x0001880000047ab9 */ /* 0x000fe20000000a00 */
[----:B------:R-:W-:Y:S01]  /*5bc0*/  IADD3 R7, P1, RZ, -R19, RZ ;  /* 0x80000013ff077210 */ /* 0x000fe20007f3e0ff */
[----:B------:R-:W-:Y:S01]  /*5bd0*/  ULDC.64 UR6, c[0x0][0x640] ;  /* 0x0001900000067ab9 */ /* 0x000fe20000000a00 */
[----:B------:R-:W2:Y:S03]  /*5be0*/  LDC R18, c[0x0][0x148] ;  /* 0x00005200ff127b82 */ /* 0x000ea60000000800 */
[----:B------:R-:W-:Y:S01]  /*5bf0*/  IMAD.X R4, RZ, RZ, ~R4, P1 ;  /* 0x000000ffff047224 */ /* 0x000fe200008e0e04 */
[----:B------:R-:W-:-:S03]  /*5c00*/  ISETP.NE.U32.AND P1, PT, RZ, UR6, PT ;  /* 0x00000006ff007c0c */ /* 0x000fc6000bf25070 */
[----:B------:R-:W-:Y:S01]  /*5c10*/  IMAD R6, R4, UR4, RZ ;  /* 0x0000000404067c24 */ /* 0x000fe2000f8e02ff */
[----:B------:R-:W-:Y:S01]  /*5c20*/  ISETP.NE.AND.EX P1, PT, RZ, UR7, PT, P1 ;  /* 0x00000007ff007c0c */ /* 0x000fe2000bf25310 */
[----:B------:R-:W-:Y:S01]  /*5c30*/  IMAD.WIDE.U32 R4, R7, UR4, R16 ;  /* 0x0000000407047c25 */ /* 0x000fe2000f8e0010 */
[----:B------:R-:W-:-:S03]  /*5c40*/  ULDC UR4, c[0x0][0x618] ;  /* 0x0001860000047ab9 */ /* 0x000fc60000000800 */
[----:B------:R-:W-:Y:S01]  /*5c50*/  IMAD R7, R7, UR5, R6 ;  /* 0x0000000507077c24 */ /* 0x000fe2000f8e0206 */
[----:B------:R-:W-:Y:S01]  /*5c60*/  ULDC UR5, c[0x0][0x154] ;  /* 0x0000550000057ab9 */ /* 0x000fe20000000800 */
[----:B0-----:R-:W-:Y:S02]  /*5c70*/  IMAD.MOV R6, RZ, RZ, -R14 ;  /* 0x000000ffff067224 */ /* 0x001fe400078e0a0e */
[----:B------:R-:W-:Y:S02]  /*5c80*/  IMAD.IADD R5, R5, 0x1, R7 ;  /* 0x0000000105057824 */ /* 0x000fe400078e0207 */
[----:B-1----:R-:W-:Y:S01]  /*5c90*/  IMAD R12, R13, R6, R12 ;  /* 0x000000060d0c7224 */ /* 0x002fe200078e020c */
[----:B------:R-:W-:Y:S02]  /*5ca0*/  I2FP.F32.U32 R6, R11 ;  /* 0x0000000b00067245 */ /* 0x000fe40000201000 */
[--C-:B------:R-:W-:Y:S02]  /*5cb0*/  SHF.R.U64 R13, R4, UR4, R5.reuse ;  /* 0x00000004040d7c19 */ /* 0x100fe40008001205 */
[----:B------:R-:W-:Y:S01]  /*5cc0*/  SHF.R.U32.HI R4, RZ, UR4, R5 ;  /* 0x00000004ff047c19 */ /* 0x000fe20008011605 */
[----:B------:R-:W-:Y:S01]  /*5cd0*/  FMUL R6, R6, UR5 ;  /* 0x0000000506067c20 */ /* 0x000fe20008400000 */
[----:B------:R-:W-:-:S02]  /*5ce0*/  ULDC UR4, c[0x0][0x608] ;  /* 0x0001820000047ab9 */ /* 0x000fc40000000800 */
[--C-:B------:R-:W-:Y:S01]  /*5cf0*/  SHF.R.U64 R15, R13, UR4, R4.reuse ;  /* 0x000000040d0f7c19 */ /* 0x100fe20008001204 */
[----:B------:R0:W1:Y:S01]  /*5d00*/  F2I.U32.TRUNC.NTZ R20, R6 ;  /* 0x0000000600147305 */ /* 0x000062000020f000 */
[----:B------:R-:W-:Y:S01]  /*5d10*/  SHF.R.U32.HI R4, RZ, UR4, R4 ;  /* 0x00000004ff047c19 */ /* 0x000fe20008011604 */
[----:B------:R-:W-:-:S03]  /*5d20*/  ULDC UR4, c[0x0][0x658] ;  /* 0x0001960000047ab9 */ /* 0x000fc60000000800 */
[--C-:B------:R-:W-:Y:S02]  /*5d30*/  SHF.R.U64 R14, R15, UR4, R4.reuse ;  /* 0x000000040f0e7c19 */ /* 0x100fe40008001204 */
[----:B------:R-:W-:-:S03]  /*5d40*/  SHF.R.U32.HI R21, RZ, UR4, R4 ;  /* 0x00000004ff157c19 */ /* 0x000fc60008011604 */
[----:B------:R-:W-:Y:S02]  /*5d50*/  IMAD.MOV.U32 R4, RZ, RZ, R14 ;  /* 0x000000ffff047224 */ /* 0x000fe400078e000e */
[----:B------:R-:W-:Y:S01]  /*5d60*/  IMAD.MOV.U32 R5, RZ, RZ, R21 ;  /* 0x000000ffff057224 */ /* 0x000fe200078e0015 */
[----:B0-----:R-:W-:Y:S06]  /*5d70*/  @!P1 BRA `(.L_x_116) ;  /* 0x0000000000289947 */ /* 0x001fec0003800000 */
        /* <DEDUP_REMOVED lines=10> */
.L_x_116:
[----:B------:R-:W-:Y:S01]  /*5e20*/  ISETP.NE.AND P1, PT, R2, 0x1, PT ;  /* 0x000000010200780c */ /* 0x000fe20003f25270 */
[----:B------:R-:W-:Y:S01]  /*5e30*/  ULDC UR4, c[0x0][0x648] ;  /* 0x0001920000047ab9 */ /* 0x000fe20000000800 */
[----:B------:R-:W-:Y:S01]  /*5e40*/  LOP3.LUT R15, R15, UR21, RZ, 0xc0, !PT ;  /* 0x000000150f0f7c12 */ /* 0x000fe2000f8ec0ff */
[----:B-1----:R-:W-:Y:S01]  /*5e50*/  IMAD.MOV R20, RZ, RZ, -R20 ;  /* 0x000000ffff147224 */ /* 0x002fe200078e0a14 */
[----:B------:R-:W-:Y:S01]  /*5e60*/  SHF.R.U64 R4, R4, UR4, R5 ;  /* 0x0000000404047c19 */ /* 0x000fe20008001205 */
[----:B------:R-:W-:Y:S01]  /*5e70*/  ULDC UR4, c[0x0][0x638] ;  /* 0x00018e0000047ab9 */ /* 0x000fe20000000800 */
[----:B------:R-:W-:Y:S01]  /*5e80*/  LOP3.LUT R13, R13, UR14, RZ, 0xc0, !PT ;  /* 0x0000000e0d0d7c12 */ /* 0x000fe2000f8ec0ff */
[----:B------:R-:W-:Y:S02]  /*5e90*/  ULDC UR5, c[0x0][0x610] ;  /* 0x0001840000057ab9 */ /* 0x000fe40000000800 */
[----:B------:R-:W-:Y:S02]  /*5ea0*/  IMAD.MOV R5, RZ, RZ, -R4 ;  /* 0x000000ffff057224 */ /* 0x000fe400078e0a04 */
[----:B------:R-:W-:-:S02]  /*5eb0*/  IMAD R15, R4, UR13, R15 ;  /* 0x0000000d040f7c24 */ /* 0x000fc4000f8e020f */
[----:B--2---:R-:W-:Y:S02]  /*5ec0*/  @P1 IMAD R12, R18, R20, R11 ;  /* 0x00000014120c1224 */ /* 0x004fe400078e020b */
[----:B------:R-:W-:Y:S01]  /*5ed0*/  IMAD R14, R5, UR4, R14 ;  /* 0x00000004050e7c24 */ /* 0x000fe2000f8e020e */
[----:B------:R-:W-:Y:S01]  /*5ee0*/  ULDC UR4, c[0x0][0x600] ;  /* 0x0001800000047ab9 */ /* 0x000fe20000000800 */
[----:B------:R-:W-:Y:S02]  /*5ef0*/  IMAD R12, R15, UR5, R12 ;  /* 0x000000050f0c7c24 */ /* 0x000fe4000f8e020c */
[----:B------:R-:W-:Y:S02]  /*5f00*/  IMAD R5, R14, UR4, R13 ;  /* 0x000000040e057c24 */ /* 0x000fe4000f8e020d */
[----:B------:R-:W-:-:S03]  /*5f10*/  IMAD.MOV.U32 R4, RZ, RZ, 0x1 ;  /* 0x00000001ff047424 */ /* 0x000fc600078e00ff */
[----:B------:R-:W-:Y:S02]  /*5f20*/  SEL R18, R5, R12, !P1 ;  /* 0x0000000c05127207 */ /* 0x000fe40004800000 */
[----:B------:R-:W-:-:S07]  /*5f30*/  SEL R22, R12, R5, !P1 ;  /* 0x000000050c167207 */ /* 0x000fce0004800000 */
.L_x_114:
[----:B------:R-:W-:Y:S05]  /*5f40*/  BSYNC B1 ;  /* 0x0000000000017941 */ /* 0x000fea0003800000 */
.L_x_113:
[----:B------:R-:W-:-:S13]  /*5f50*/  LOP3.LUT P1, RZ, R4, 0xff, RZ, 0xc0, !PT ;  /* 0x000000ff04ff7812 */ /* 0x000fda000782c0ff */
[----:B------:R-:W-:Y:S05]  /*5f60*/  @P1 BRA `(.L_x_117) ;  /* 0xfffffff000f01947 */ /* 0x000fea000383ffff */
[----:B------:R-:W-:Y:S05]  /*5f70*/  BSYNC B0 ;  /* 0x0000000000007941 */ /* 0x000fea0003800000 */
.L_x_105:
[----:B------:R-:W-:-:S03]  /*5f80*/  UMOV UR4, 0xffffffff ;  /* 0xffffffff00047882 */ /* 0x000fc60000000000 */
[----:B------:R-:W-:Y:S05]  /*5f90*/  BRA.DIV UR4, `(.L_x_118) ;  /* 0x0000000604b47947 */ /* 0x000fea000b800000 */
[----:B------:R-:W-:-:S13]  /*5fa0*/  ELECT P6, URZ, PT ;  /* 0x00000000003f782f */ /* 0x000fda00038c0000 */
.L_x_137:
[----:B------:R-:W-:Y:S04]  /*5fb0*/  BSSY B0, `(.L_x_119) ;  /* 0x0000046000007945 */ /* 0x000fe80003800000 */
[----:B------:R-:W-:Y:S05]  /*5fc0*/  @!P6 BRA `(.L_x_120) ;  /* 0x000000040010e947 */ /* 0x000fea0003800000 */
[----:B------:R-:W-:-:S04]  /*5fd0*/  LOP3.LUT R23, R23, 0x2, RZ, 0xfc, !PT ;  /* 0x0000000217177812 */ /* 0x000fc800078efcff */
[----:B------:R-:W-:-:S13]  /*5fe0*/  ISETP.NE.AND P0, PT, R23, 0x3, PT ;  /* 0x000000031700780c */ /* 0x000fda0003f05270 */
[----:B------:R-:W-:Y:S05]  /*5ff0*/  @!P0 BRA `(.L_x_121) ;  /* 0x0000000000048947 */ /* 0x000fea0003800000 */
[----:B------:R-:W-:Y:S01]  /*6000*/  BPT.TRAP 0x1 ;  /* 0x000000040000795c */ /* 0x000fe20000300000 */
.L_x_121:
[----:B------:R-:W0:Y:S01]  /*6010*/  S2R R5, SR_CgaCtaId ;  /* 0x0000000000057919 */ /* 0x000e220000008800 */
[----:B------:R-:W-:Y:S02]  /*6020*/  MOV R0, 0x400 ;  /* 0x0000040000007802 */ /* 0x000fe40000000f00 */
[----:B------:R-:W-:Y:S02]  /*6030*/  SHF.L.U32 R2, R3, 0x1f, RZ ;  /* 0x0000001f03027819 */ /* 0x000fe400000006ff */
[----:B0-----:R-:W-:-:S05]  /*6040*/  LEA R5, R5, R0, 0x18 ;  /* 0x0000000005057211 */ /* 0x001fca00078ec0ff */
[----:B------:R-:W-:-:S04]  /*6050*/  VIADD R5, R5, 0x38 ;  /* 0x0000003805057836 */ /* 0x000fc80000000000 */
[C---:B------:R-:W-:Y:S02]  /*6060*/  IMAD R7, R8.reuse, 0x8, R5 ;  /* 0x0000000808077824 */ /* 0x040fe400078e0205 */
[----:B------:R-:W-:Y:S02]  /*6070*/  VIADD R8, R8, 0x1 ;  /* 0x0000000108087836 */ /* 0x000fe40000000000 */
[----:B------:R-:W0:Y:S03]  /*6080*/  SYNCS.PHASECHK.TRANS64.TRYWAIT P0, [R7+URZ], R2 ;  /* 0x00000002070075a7 */ /* 0x000e26000800017f */
[----:B------:R-:W-:-:S04]  /*6090*/  ISETP.NE.AND P1, PT, R8, 0x7, PT ;  /* 0x000000070800780c */ /* 0x000fc80003f25270 */
[----:B------:R-:W-:Y:S02]  /*60a0*/  SEL R0, RZ, 0x1, P1 ;  /* 0x00000001ff007807 */ /* 0x000fe40000800000 */
[----:B------:R-:W-:Y:S02]  /*60b0*/  SEL R8, R8, RZ, P1 ;  /* 0x000000ff08087207 */ /* 0x000fe40000800000 */
[----:B------:R-:W-:-:S03]  /*60c0*/  LOP3.LUT R9, R3, R0, RZ, 0x3c, !PT ;  /* 0x0000000003097212 */ /* 0x000fc600078e3cff */
[----:B------:R-:W-:Y:S01]  /*60d0*/  IMAD R6, R8, 0x8, R5 ;  /* 0x0000000808067824 */ /* 0x000fe200078e0205 */
[----:B------:R-:W-:Y:S01]  /*60e0*/  SHF.L.U32 R3, R9, 0x1f, RZ ;  /* 0x0000001f09037819 */ /* 0x000fe200000006ff */
[----:B0-----:R-:W-:Y:S06]  /*60f0*/  @!P0 BRA `(.L_x_122) ;  /* 0x00000004007c8947 */ /* 0x001fec0003800000 */
.L_x_138:
[----:B------:R-:W1:Y:S01]  /*6100*/  SYNCS.PHASECHK.TRANS64.TRYWAIT P0, [R6+URZ], R3 ;  /* 0x00000003060075a7 */ /* 0x000e62000800017f */
[----:B------:R-:W-:-:S05]  /*6110*/  VIADD R0, R8, 0x1 ;  /* 0x0000000108007836 */ /* 0x000fca0000000000 */
[----:B------:R-:W-:-:S04]  /*6120*/  ISETP.NE.AND P1, PT, R0, 0x7, PT ;  /* 0x000000070000780c */ /* 0x000fc80003f25270 */
[----:B0-----:R-:W-:Y:S02]  /*6130*/  SEL R2, RZ, 0x1, P1 ;  /* 0x00000001ff027807 */ /* 0x001fe40000800000 */
[----:B------:R-:W-:Y:S02]  /*6140*/  SEL R0, R0, RZ, P1 ;  /* 0x000000ff00007207 */ /* 0x000fe40000800000 */
[----:B------:R-:W-:-:S03]  /*6150*/  LOP3.LUT R9, R9, R2, RZ, 0x3c, !PT ;  /* 0x0000000209097212 */ /* 0x000fc600078e3cff */
[----:B------:R-:W-:Y:S01]  /*6160*/  IMAD R7, R0, 0x8, R5 ;  /* 0x0000000800077824 */ /* 0x000fe200078e0205 */
[----:B------:R-:W-:Y:S01]  /*6170*/  SHF.L.U32 R4, R9, 0x1f, RZ ;  /* 0x0000001f09047819 */ /* 0x000fe200000006ff */
[----:B-1----:R-:W-:Y:S06]  /*6180*/  @!P0 BRA `(.L_x_123) ;  /* 0x00000004006c8947 */ /* 0x002fec0003800000 */
.L_x_139:
[----:B------:R-:W1:Y:S01]  /*6190*/  SYNCS.PHASECHK.TRANS64.TRYWAIT P0, [R7+URZ], R4 ;  /* 0x00000004070075a7 */ /* 0x000e62000800017f */
[----:B------:R-:W-:-:S05]  /*61a0*/  VIADD R0, R0, 0x1 ;  /* 0x0000000100007836 */ /* 0x000fca0000000000 */
[----:B------:R-:W-:-:S04]  /*61b0*/  ISETP.NE.AND P1, PT, R0, 0x7, PT ;  /* 0x000000070000780c */ /* 0x000fc80003f25270 */
[----:B------:R-:W-:Y:S02]  /*61c0*/  SEL R2, RZ, 0x1, P1 ;  /* 0x00000001ff027807 */ /* 0x000fe40000800000 */
[----:B------:R-:W-:Y:S02]  /*61d0*/  SEL R0, R0, RZ, P1 ;  /* 0x000000ff00007207 */ /* 0x000fe40000800000 */
[----:B------:R-:W-:-:S03]  /*61e0*/  LOP3.LUT R9, R9, R2, RZ, 0x3c, !PT ;  /* 0x0000000209097212 */ /* 0x000fc600078e3cff */
[----:B0-----:R-:W-:Y:S01]  /*61f0*/  IMAD R6, R0, 0x8, R5 ;  /* 0x0000000800067824 */ /* 0x001fe200078e0205 */
[----:B------:R-:W-:Y:S01]  /*6200*/  SHF.L.U32 R3, R9, 0x1f, RZ ;  /* 0x0000001f09037819 */ /* 0x000fe200000006ff */
[----:B-1----:R-:W-:Y:S06]  /*6210*/  @!P0 BRA `(.L_x_124) ;  /* 0x00000004005c8947 */ /* 0x002fec0003800000 */
.L_x_140:
        /* <DEDUP_REMOVED lines=9> */
.L_x_141:
        /* <DEDUP_REMOVED lines=9> */
.L_x_142:
[----:B------:R-:W1:Y:S01]  /*6340*/  SYNCS.PHASECHK.TRANS64.TRYWAIT P0, [R6+URZ], R3 ;  /* 0x00000003060075a7 */ /* 0x000e62000800017f */
[----:B------:R-:W-:-:S05]  /*6350*/  VIADD R0, R0, 0x1 ;  /* 0x0000000100007836 */ /* 0x000fca0000000000 */
[----:B------:R-:W-:-:S04]  /*6360*/  ISETP.NE.AND P1, PT, R0, 0x7, PT ;  /* 0x000000070000780c */ /* 0x000fc80003f25270 */
[----:B------:R-:W-:Y:S02]  /*6370*/  SEL R2, RZ, 0x1, P1 ;  /* 0x00000001ff027807 */ /* 0x000fe40000800000 */
[----:B------:R-:W-:Y:S02]  /*6380*/  SEL R0, R0, RZ, P1 ;  /* 0x000000ff00007207 */ /* 0x000fe40000800000 */
[----:B------:R-:W-:Y:S01]  /*6390*/  LOP3.LUT R2, R9, R2, RZ, 0x3c, !PT ;  /* 0x0000000209027212 */ /* 0x000fe200078e3cff */
[----:B-1----:R-:W-:Y:S06]  /*63a0*/  @!P0 BRA `(.L_x_127) ;  /* 0x0000000400348947 */ /* 0x002fec0003800000 */
.L_x_143:
[----:B------:R-:W-:Y:S01]  /*63b0*/  IMAD R5, R0, 0x8, R5 ;  /* 0x0000000800057824 */ /* 0x000fe200078e0205 */
[----:B------:R-:W-:-:S07]  /*63c0*/  SHF.L.U32 R0, R2, 0x1f, RZ ;  /* 0x0000001f02007819 */ /* 0x000fce00000006ff */
.L_x_128:
[----:B--2---:R2:W3:Y:S02]  /*63d0*/  SYNCS.PHASECHK.TRANS64.TRYWAIT P0, [R5+URZ], R0 ;  /* 0x00000000050075a7 */ /* 0x0044e4000800017f */
[----:B---3--:R-:W-:Y:S05]  /*63e0*/  @!P0 NANOSLEEP.SYNCS 0x989680 ;  /* 0x009896800000895d */ /* 0x008fea0003900000 */
[----:B------:R-:W3:Y:S02]  /*63f0*/  @!P0 SYNCS.PHASECHK.TRANS64 P0, [R5+URZ], R0 ;  /* 0x00000000050085a7 */ /* 0x000ee4000800007f */
[----:B---3--:R-:W-:Y:S05]  /*6400*/  @!P0 BRA `(.L_x_128) ;  /* 0xfffffffc00f08947 */ /* 0x008fea000383ffff */
.L_x_120:
[----:B------:R-:W-:Y:S05]  /*6410*/  BSYNC B0 ;  /* 0x0000000000007941 */ /* 0x000fea0003800000 */
.L_x_119:
[----:B------:R-:W-:Y:S05]  /*6420*/  EXIT ;  /* 0x000000000000794d */ /* 0x000fea0003800000 */
.L_x_19:
[----:B0-----:R-:W-:-:S04]  /*6430*/  IMAD.U32 R3, RZ, RZ, UR43 ;  /* 0x0000002bff037e24 */ /* 0x001fc8000f8e00ff */
[----:B------:R0:W1:Y:S03]  /*6440*/  SYNCS.PHASECHK.TRANS64.TRYWAIT P0, [R3+URZ+-0x8], R0 ;  /* 0xfffff800030075a7 */ /* 0x000066000800017f */
[----:B-1----:R-:W-:Y:S05]  /*6450*/  @!P0 NANOSLEEP.SYNCS 0x989680 ;  /* 0x009896800000895d */ /* 0x002fea0003900000 */
[----:B------:R-:W1:Y:S02]  /*6460*/  @!P0 SYNCS.PHASECHK.TRANS64 P0, [R3+URZ+-0x8], R0 ;  /* 0xfffff800030085a7 */ /* 0x000e64000800007f */
[----:B-1----:R-:W-:Y:S05]  /*6470*/  @!P0 BRA `(.L_x_19) ;  /* 0xfffffffc00ec8947 */ /* 0x002fea000383ffff */
[----:B------:R-:W-:Y:S05]  /*6480*/  BRA `(.L_x_129) ;  /* 0xffffffb400107947 */ /* 0x000fea000383ffff */
.L_x_24:
[----:B-1----:R1:W2:Y:S02]  /*6490*/  SYNCS.PHASECHK.TRANS64.TRYWAIT P1, [R3+URZ], R0 ;  /* 0x00000000030075a7 */ /* 0x0022a4000802017f */
[----:B--2---:R-:W-:Y:S05]  /*64a0*/  @!P1 NANOSLEEP.SYNCS 0x989680 ;  /* 0x009896800000995d */ /* 0x004fea0003900000 */
[----:B------:R-:W2:Y:S02]  /*64b0*/  @!P1 SYNCS.PHASECHK.TRANS64 P1, [R3+URZ], R0 ;  /* 0x00000000030095a7 */ /* 0x000ea4000802007f */
[----:B--2---:R-:W-:Y:S05]  /*64c0*/  @!P1 BRA `(.L_x_24) ;  /* 0xfffffffc00f09947 */ /* 0x004fea000383ffff */
[----:B------:R-:W-:Y:S05]  /*64d0*/  BRA `(.L_x_23) ;  /* 0xffffffb4007c7947 */ /* 0x000fea000383ffff */
.L_x_29:
[----:B-1----:R-:W-:-:S04]  /*64e0*/  IMAD.U32 R5, RZ, RZ, UR4 ;  /* 0x00000004ff057e24 */ /* 0x002fc8000f8e00ff */
[----:B------:R1:W2:Y:S03]  /*64f0*/  SYNCS.PHASECHK.TRANS64.TRYWAIT P1, [R5+URZ], R4 ;  /* 0x00000004050075a7 */ /* 0x0002a6000802017f */
[----:B--2---:R-:W-:Y:S05]  /*6500*/  @!P1 NANOSLEEP.SYNCS 0x989680 ;  /* 0x009896800000995d */ /* 0x004fea0003900000 */
[----:B------:R-:W2:Y:S02]  /*6510*/  @!P1 SYNCS.PHASECHK.TRANS64 P1, [R5+URZ], R4 ;  /* 0x00000004050095a7 */ /* 0x000ea4000802007f */
[----:B--2---:R-:W-:Y:S05]  /*6520*/  @!P1 BRA `(.L_x_29) ;  /* 0xfffffffc00ec9947 */ /* 0x004fea000383ffff */
[----:B------:R-:W-:Y:S05]  /*6530*/  BRA `(.L_x_28) ;  /* 0xffffffb800a47947 */ /* 0x000fea000383ffff */
.L_x_37:
[----:B0-----:R-:W-:-:S04]  /*6540*/  IMAD.U32 R3, RZ, RZ, UR43 ;  /* 0x0000002bff037e24 */ /* 0x001fc8000f8e00ff */
[----:B------:R0:W1:Y:S03]  /*6550*/  SYNCS.PHASECHK.TRANS64.TRYWAIT P0, [R3+URZ+0x8], R0 ;  /* 0x00000800030075a7 */ /* 0x000066000800017f */
[----:B-1----:R-:W-:Y:S05]  /*6560*/  @!P0 NANOSLEEP.SYNCS 0x989680 ;  /* 0x009896800000895d */ /* 0x002fea0003900000 */
[----:B------:R-:W1:Y:S02]  /*6570*/  @!P0 SYNCS.PHASECHK.TRANS64 P0, [R3+URZ+0x8], R0 ;  /* 0x00000800030085a7 */ /* 0x000e64000800007f */
[----:B-1----:R-:W-:Y:S05]  /*6580*/  @!P0 BRA `(.L_x_37) ;  /* 0xfffffffc00ec8947 */ /* 0x002fea000383ffff */
[----:B------:R-:W-:Y:S05]  /*6590*/  BRA `(.L_x_130) ;  /* 0xffffffc000687947 */ /* 0x000fea000383ffff */
.L_x_106:
[----:B------:R-:W-:Y:S01]  /*65a0*/  BSSY B1, `(.L_x_131) ;  /* 0x0000006000017945 */ /* 0x000fe20003800000 */
[----:B------:R-:W-:-:S07]  /*65b0*/  IMAD.MOV.U32 R15, RZ, RZ, -0x1 ;  /* 0xffffffffff0f7424 */ /* 0x000fce00078e00ff */
[----:B-----5:R-:W-:Y:S05]  /*65c0*/  WARPSYNC.COLLECTIVE R15, `(.L_x_132) ;  /* 0x000000000f0c7348 */ /* 0x020fea0003c00000 */
[----:B------:R-:W-:Y:S02]  /*65d0*/  ELECT P6, UR62, PT ;  /* 0x00000000003e782f */ /* 0x000fe400038c0000 */
[----:B------:R-:W-:Y:S01]  /*65e0*/  MOV R14, UR62 ;  /* 0x0000003e000e7c02 */ /* 0x000fe20008000f00 */
[----:B-----5:R-:W-:Y:S10]  /*65f0*/  ENDCOLLECTIVE ;  /* 0x000000000000791b */ /* 0x020ff40003800000 */
.L_x_132:
[----:B------:R-:W-:Y:S05]  /*6600*/  BSYNC B1 ;  /* 0x0000000000017941 */ /* 0x000fea0003800000 */
.L_x_131:
[----:B------:R-:W-:Y:S05]  /*6610*/  BRA `(.L_x_133) ;  /* 0xffffffec00507947 */ /* 0x000fea000383ffff */
.L_x_109:
[----:B-1----:R1:W2:Y:S02]  /*6620*/  SYNCS.PHASECHK.TRANS64.TRYWAIT P1, [R11+URZ+0x38], R6 ;  /* 0x000038060b0075a7 */ /* 0x0022a4000802017f */
[----:B--2---:R-:W-:Y:S05]  /*6630*/  @!P1 NANOSLEEP.SYNCS 0x989680 ;  /* 0x009896800000995d */ /* 0x004fea0003900000 */
[----:B------:R-:W2:Y:S02]  /*6640*/  @!P1 SYNCS.PHASECHK.TRANS64 P1, [R11+URZ+0x38], R6 ;  /* 0x000038060b0095a7 */ /* 0x000ea4000802007f */
[----:B--2---:R-:W-:Y:S05]  /*6650*/  @!P1 BRA `(.L_x_109) ;  /* 0xfffffffc00f09947 */ /* 0x004fea000383ffff */
[----:B------:R-:W-:Y:S05]  /*6660*/  BRA `(.L_x_134) ;  /* 0xffffffec00887947 */ /* 0x000fea000383ffff */
.L_x_118:
[----:B------:R-:W-:Y:S01]  /*6670*/  BSSY B0, `(.L_x_135) ;  /* 0x0000006000007945 */ /* 0x000fe20003800000 */
[----:B------:R-:W-:-:S07]  /*6680*/  IMAD.MOV.U32 R15, RZ, RZ, -0x1 ;  /* 0xffffffffff0f7424 */ /* 0x000fce00078e00ff */
[----:B-----5:R-:W-:Y:S05]  /*6690*/  WARPSYNC.COLLECTIVE R15, `(.L_x_136) ;  /* 0x000000000f0c7348 */ /* 0x020fea0003c00000 */
[----:B------:R-:W-:Y:S02]  /*66a0*/  ELECT P6, UR62, PT ;  /* 0x00000000003e782f */ /* 0x000fe400038c0000 */
[----:B------:R-:W-:Y:S01]  /*66b0*/  MOV R14, UR62 ;  /* 0x0000003e000e7c02 */ /* 0x000fe20008000f00 */
[----:B-----5:R-:W-:Y:S10]  /*66c0*/  ENDCOLLECTIVE ;  /* 0x000000000000791b */ /* 0x020ff40003800000 */
.L_x_136:
[----:B------:R-:W-:Y:S05]  /*66d0*/  BSYNC B0 ;  /* 0x0000000000007941 */ /* 0x000fea0003800000 */
.L_x_135:
[----:B------:R-:W-:Y:S05]  /*66e0*/  BRA `(.L_x_137) ;  /* 0xfffffff800307947 */ /* 0x000fea000383ffff */
.L_x_122:
[----:B0-----:R0:W1:Y:S02]  /*66f0*/  SYNCS.PHASECHK.TRANS64.TRYWAIT P0, [R7+URZ], R2 ;  /* 0x00000002070075a7 */ /* 0x001064000800017f */
[----:B-1----:R-:W-:Y:S05]  /*6700*/  @!P0 NANOSLEEP.SYNCS 0x989680 ;  /* 0x009896800000895d */ /* 0x002fea0003900000 */
[----:B------:R-:W1:Y:S02]  /*6710*/  @!P0 SYNCS.PHASECHK.TRANS64 P0, [R7+URZ], R2 ;  /* 0x00000002070085a7 */ /* 0x000e64000800007f */
[----:B-1----:R-:W-:Y:S05]  /*6720*/  @!P0 BRA `(.L_x_122) ;  /* 0xfffffffc00f08947 */ /* 0x002fea000383ffff */
[----:B------:R-:W-:Y:S05]  /*6730*/  BRA `(.L_x_138) ;  /* 0xfffffff800707947 */ /* 0x000fea000383ffff */
.L_x_123:
[----:B0-----:R0:W1:Y:S02]  /*6740*/  SYNCS.PHASECHK.TRANS64.TRYWAIT P0, [R6+URZ], R3 ;  /* 0x00000003060075a7 */ /* 0x001064000800017f */
[----:B-1----:R-:W-:Y:S05]  /*6750*/  @!P0 NANOSLEEP.SYNCS 0x989680 ;  /* 0x009896800000895d */ /* 0x002fea0003900000 */
[----:B------:R-:W1:Y:S02]  /*6760*/  @!P0 SYNCS.PHASECHK.TRANS64 P0, [R6+URZ], R3 ;  /* 0x00000003060085a7 */ /* 0x000e64000800007f */
[----:B-1----:R-:W-:Y:S05]  /*6770*/  @!P0 BRA `(.L_x_123) ;  /* 0xfffffffc00f08947 */ /* 0x002fea000383ffff */
[----:B------:R-:W-:Y:S05]  /*6780*/  BRA `(.L_x_139) ;  /* 0xfffffff800807947 */ /* 0x000fea000383ffff */
.L_x_124:
[----:B0-----:R0:W1:Y:S02]  /*6790*/  SYNCS.PHASECHK.TRANS64.TRYWAIT P0, [R7+URZ], R4 ;  /* 0x00000004070075a7 */ /* 0x001064000800017f */
[----:B-1----:R-:W-:Y:S05]  /*67a0*/  @!P0 NANOSLEEP.SYNCS 0x989680 ;  /* 0x009896800000895d */ /* 0x002fea0003900000 */
[----:B------:R-:W1:Y:S02]  /*67b0*/  @!P0 SYNCS.PHASECHK.TRANS64 P0, [R7+URZ], R4 ;  /* 0x00000004070085a7 */ /* 0x000e64000800007f */
[----:B-1----:R-:W-:Y:S05]  /*67c0*/  @!P0 BRA `(.L_x_124) ;  /* 0xfffffffc00f08947 */ /* 0x002fea000383ffff */
[----:B------:R-:W-:Y:S05]  /*67d0*/  BRA `(.L_x_140) ;  /* 0xfffffff800907947 */ /* 0x000fea000383ffff */
.L_x_125:
[----:B0-----:R0:W1:Y:S02]  /*67e0*/  SYNCS.PHASECHK.TRANS64.TRYWAIT P0, [R6+URZ], R3 ;  /* 0x00000003060075a7 */ /* 0x001064000800017f */
[----:B-1----:R-:W-:Y:S05]  /*67f0*/  @!P0 NANOSLEEP.SYNCS 0x989680 ;  /* 0x009896800000895d */ /* 0x002fea0003900000 */
[----:B------:R-:W1:Y:S02]  /*6800*/  @!P0 SYNCS.PHASECHK.TRANS64 P0, [R6+URZ], R3 ;  /* 0x00000003060085a7 */ /* 0x000e64000800007f */
[----:B-1----:R-:W-:Y:S05]  /*6810*/  @!P0 BRA `(.L_x_125) ;  /* 0xfffffffc00f08947 */ /* 0x002fea000383ffff */
[----:B------:R-:W-:Y:S05]  /*6820*/  BRA `(.L_x_141) ;  /* 0xfffffff800a07947 */ /* 0x000fea000383ffff */
.L_x_126:
[----:B0-----:R0:W1:Y:S02]  /*6830*/  SYNCS.PHASECHK.TRANS64.TRYWAIT P0, [R7+URZ], R4 ;  /* 0x00000004070075a7 */ /* 0x001064000800017f */
[----:B-1----:R-:W-:Y:S05]  /*6840*/  @!P0 NANOSLEEP.SYNCS 0x989680 ;  /* 0x009896800000895d */ /* 0x002fea0003900000 */
[----:B------:R-:W1:Y:S02]  /*6850*/  @!P0 SYNCS.PHASECHK.TRANS64 P0, [R7+URZ], R4 ;  /* 0x00000004070085a7 */ /* 0x000e64000800007f */
[----:B-1----:R-:W-:Y:S05]  /*6860*/  @!P0 BRA `(.L_x_126) ;  /* 0xfffffffc00f08947 */ /* 0x002fea000383ffff */
[----:B------:R-:W-:Y:S05]  /*6870*/  BRA `(.L_x_142) ;  /* 0xfffffff800b07947 */ /* 0x000fea000383ffff */
.L_x_127:
[----:B-1----:R1:W2:Y:S02]  /*6880*/  SYNCS.PHASECHK.TRANS64.TRYWAIT P0, [R6+URZ], R3 ;  /* 0x00000003060075a7 */ /* 0x0022a4000800017f */
[----:B--2---:R-:W-:Y:S05]  /*6890*/  @!P0 NANOSLEEP.SYNCS 0x989680 ;  /* 0x009896800000895d */ /* 0x004fea0003900000 */
[----:B------:R-:W2:Y:S02]  /*68a0*/  @!P0 SYNCS.PHASECHK.TRANS64 P0, [R6+URZ], R3 ;  /* 0x00000003060085a7 */ /* 0x000ea4000800007f */
[----:B--2---:R-:W-:Y:S05]  /*68b0*/  @!P0 BRA `(.L_x_127) ;  /* 0xfffffffc00f08947 */ /* 0x004fea000383ffff */
[----:B------:R-:W-:Y:S05]  /*68c0*/  BRA `(.L_x_143) ;  /* 0xfffffff800b87947 */ /* 0x000fea000383ffff */
.L_x_144:
[----:B------:R-:W-:-:S00]  /*68d0*/  BRA `(.L_x_144) ;  /* 0xfffffffc00fc7947 */ /* 0x000fc0000383ffff */
[----:B------:R-:W-:-:S00]  /*68e0*/  NOP ;  /* 0x0000000000007918 */ /* 0x000fc00000000000 */
        /* <DEDUP_REMOVED lines=9> */
.L_x_145:


//--------------------- .nv.global.init           --------------------------
	.section	.nv.global.init,"aw",@progbits
.nv.global.init:
	.type		$str$22,@object
	.size		$str$22,($str$23 - $str$22)
$str$22:
        /*0000*/ 	.byte	0x6b, 0x5f, 0x74, 0x69, 0x6c, 0x65, 0x5f, 0x63, 0x6f, 0x75, 0x6e, 0x74, 0x20, 0x3e, 0x3d, 0x20
        /*0010*/ 	.byte	0x31, 0x00
	.type		$str$23,@object
	.size		$str$23,(__unnamed_1 - $str$23)
$str$23:
        /*0012*/ 	.byte	0x2f, 0x74, 0x6d, 0x70, 0x2f, 0x63, 0x75, 0x74, 0x6c, 0x61, 0x73, 0x73, 0x5f, 0x73, 0x77, 0x65
        /*0022*/ 	.byte	0x65, 0x70, 0x5f, 0x73, 0x72, 0x63, 0x2f, 0x69, 0x6e, 0x63, 0x6c, 0x75, 0x64, 0x65, 0x2f, 0x63
        /*0032*/ 	.byte	0x75, 0x74, 0x6c, 0x61, 0x73, 0x73, 0x2f, 0x67, 0x65, 0x6d, 0x6d, 0x2f, 0x63, 0x6f, 0x6c, 0x6c
        /*0042*/ 	.byte	0x65, 0x63, 0x74, 0x69, 0x76, 0x65, 0x2f, 0x73, 0x6d, 0x39, 0x30, 0x5f, 0x6d, 0x6d, 0x61, 0x5f
        /*0052*/ 	.byte	0x74, 0x6d, 0x61, 0x5f, 0x67, 0x6d, 0x6d, 0x61, 0x5f, 0x73, 0x73, 0x5f, 0x77, 0x61, 0x72, 0x70
        /*0062*/ 	.byte	0x73, 0x70, 0x65, 0x63, 0x69, 0x61, 0x6c, 0x69, 0x7a, 0x65, 0x64, 0x2e, 0x68, 0x70, 0x70, 0x00
	.type		__unnamed_1,@object
	.size		__unnamed_1,(.L_0 - __unnamed_1)
__unnamed_1:
        /*0072*/ 	.byte	0x76, 0x6f, 0x69, 0x64, 0x20, 0x63, 0x75, 0x74, 0x6c, 0x61, 0x73, 0x73, 0x3a, 0x3a, 0x67, 0x65
        /* <DEDUP_REMOVED lines=177> */
        /*0b92*/ 	.byte	0x3a, 0x3a, 0x69, 0x64, 0x65, 0x6e, 0x74, 0x69, 0x74, 0x79, 0x5d, 0x00
.L_0:


//--------------------- .nv.shared._ZN7cutlass13device_kernelINS_4gemm6kernel13GemmUniversalIN4cute5tupleIJiiiiEEENS1_10collective13CollectiveMmaINS1_34MainloopSm90TmaGmmaWarpSpecializedILi7ENS5_IJNS4_1CILi4EEENSA_ILi2EEENSA_ILi1EEEEEENS1_32KernelTmaWarpSpecializedPingpongEEENS5_IJNSA_ILi64EEESH_SH_EEENS_10tfloat32_tENS5_IJlSD_lEEESJ_SK_NS4_8TiledMMAINS4_8MMA_AtomIJNS4_4SM904GMMA29MMA_64x64x8_F32TF32TF32_SS_TNILNSO_7ScaleInE1ELSQ_1EEEEEENS4_6LayoutINS5_IJSD_SD_SD_EEENS5_IJNSA_ILi0EEESV_SV_EEEEENS5_IJNS4_10UnderscoreESY_SY_EEEEENS4_23SM90_TMA_LOAD_MULTICASTENS4_14ComposedLayoutINS4_7SwizzleILi3ELi4ELi3EEENS4_18smem_ptr_flag_bitsILi32EEENST_INS5_IJNSA_ILi8EEENSA_ILi32EEEEEENS5_IJS18_SD_EEEEEEEvNS4_8identityES11_S1C_vS1D_EENS_8epilogue10collective6detail29Sm90TmaWarpSpecializedAdapterINS1G_15DefaultEpilogueISJ_SK_SK_NS1F_6thread17LinearCombinationISJ_Li1EffLNS1K_9ScaleType4KindE0ELNS_15FloatRoundStyleE2ESJ_EENS1_15EpilogueDefaultEEEEEvvEEEEvNT_6ParamsE --------------------------
	.section	.nv.shared._ZN7cutlass13device_kernelINS_4gemm6kernel13GemmUniversalIN4cute5tupleIJiiiiEEENS1_10collective13CollectiveMmaINS1_34MainloopSm90TmaGmmaWarpSpecializedILi7ENS5_IJNS4_1CILi4EEENSA_ILi2EEENSA_ILi1EEEEEENS1_32KernelTmaWarpSpecializedPingpongEEENS5_IJNSA_ILi64EEESH_SH_EEENS_10tfloat32_tENS5_IJlSD_lEEESJ_SK_NS4_8TiledMMAINS4_8MMA_AtomIJNS4_4SM904GMMA29MMA_64x64x8_F32TF32TF32_SS_TNILNSO_7ScaleInE1ELSQ_1EEEEEENS4_6LayoutINS5_IJSD_SD_SD_EEENS5_IJNSA_ILi0EEESV_SV_EEEEENS5_IJNS4_10UnderscoreESY_SY_EEEEENS4_23SM90_TMA_LOAD_MULTICASTENS4_14ComposedLayoutINS4_7SwizzleILi3ELi4ELi3EEENS4_18smem_ptr_flag_bitsILi32EEENST_INS5_IJNSA_ILi8EEENSA_ILi32EEEEEENS5_IJS18_SD_EEEEEEEvNS4_8identityES11_S1C_vS1D_EENS_8epilogue10collective6detail29Sm90TmaWarpSpecializedAdapterINS1G_15DefaultEpilogueISJ_SK_SK_NS1F_6thread17LinearCombinationISJ_Li1EffLNS1K_9ScaleType4KindE0ELNS_15FloatRoundStyleE2ESJ_EENS1_15EpilogueDefaultEEEEEvvEEEEvNT_6ParamsE,"aw",@nobits
	.sectionflags	@""
	.align	16
	.zero		1024


//--------------------- .nv.shared.reserved.0     --------------------------
	.section	.nv.shared.reserved.0,"aw",@nobits
	.weak		__nv_reservedSMEM_offset_0_alias
	.size		__nv_reservedSMEM_offset_0_alias, 0, 0
	.other		__nv_reservedSMEM_offset_0_alias,@"STO_CUDA_RESERVED_SHARED STV_DEFAULT"
__nv_reservedSMEM_offset_0_alias:
	.zero		0


//--------------------- .nv.global                --------------------------
	.section	.nv.global,"aw",@nobits
.nv.global:
	.type		_ZN40_INTERNAL_cc8a2c62_4_k_cu_5b85a8c7_237334cute1_E,@object
	.size		_ZN40_INTERNAL_cc8a2c62_4_k_cu_5b85a8c7_237334cute1_E,(_ZN40_INTERNAL_cc8a2c62_4_k_cu_5b85a8c7_237334cuda3std3__45__cpo6cbeginE - _ZN40_INTERNAL_cc8a2c62_4_k_cu_5b85a8c7_237334cute1_E)
_ZN40_INTERNAL_cc8a2c62_4_k_cu_5b85a8c7_237334cute1_E:
	.zero		1
	.type		_ZN40_INTERNAL_cc8a2c62_4_k_cu_5b85a8c7_237334cuda3std3__45__cpo6cbeginE,@object
	.size		_ZN40_INTERNAL_cc8a2c62_4_k_cu_5b85a8c7_237334cuda3std3__45__cpo6cbeginE,(_ZN40_INTERNAL_cc8a2c62_4_k_cu_5b85a8c7_237334cuda3std3__48in_placeE - _ZN40_INTERNAL_cc8a2c62_4_k_cu_5b85a8c7_237334cuda3std3__45__cpo6cbeginE)
_ZN40_INTERNAL_cc8a2c62_4_k_cu_5b85a8c7_237334cuda3std3__45__cpo6cbeginE:
	.zero		1
	.type		_ZN40_INTERNAL_cc8a2c62_4_k_cu_5b85a8c7_237334cuda3std3__48in_placeE,@object
	.size		_ZN40_INTERNAL_cc8a2c62_4_k_cu_5b85a8c7_237334cuda3std3__48in_placeE,(_ZN40_INTERNAL_cc8a2c62_4_k_cu_5b85a8c7_237334cuda3std6ranges3__45__cpo9iter_moveE - _ZN40_INTERNAL_cc8a2c62_4_k_cu_5b85a8c7_237334cuda3std3__48in_placeE)
_ZN40_INTERNAL_cc8a2c62_4_k_cu_5b85a8c7_237334cuda3std3__48in_placeE:
	.zero		1
	.type		_ZN40_INTERNAL_cc8a2c62_4_k_cu_5b85a8c7_237334cuda3std6ranges3__45__cpo9iter_moveE,@object
	.size		_ZN40_INTERNAL_cc8a2c62_4_k_cu_5b85a8c7_237334cuda3std6ranges3__45__cpo9iter_moveE,(_ZN40_INTERNAL_cc8a2c62_4_k_cu_5b85a8c7_237334cuda3std3__45__cpo5beginE - _ZN40_INTERNAL_cc8a2c62_4_k_cu_5b85a8c7_237334cuda3std6ranges3__45__cpo9iter_moveE)
_ZN40_INTERNAL_cc8a2c62_4_k_cu_5b85a8c7_237334cuda3std6ranges3__45__cpo9iter_moveE:
	.zero		1
	.type		_ZN40_INTERNAL_cc8a2c62_4_k_cu_5b85a8c7_237334cuda3std3__45__cpo5beginE,@object
	.size		_ZN40_INTERNAL_cc8a2c62_4_k_cu_5b85a8c7_237334cuda3std3__45__cpo5beginE,(_ZN40_INTERNAL_cc8a2c62_4_k_cu_5b85a8c7_237334cuda3std3__442_GLOBAL__N__cc8a2c62_4_k_cu_5b85a8c7_237336ignoreE - _ZN40_INTERNAL_cc8a2c62_4_k_cu_5b85a8c7_237334cuda3std3__45__cpo5beginE)
_ZN40_INTERNAL_cc8a2c62_4_k_cu_5b85a8c7_237334cuda3std3__45__cpo5beginE:
	.zero		1
	.type		_ZN40_INTERNAL_cc8a2c62_4_k_cu_5b85a8c7_237334cuda3std3__442_GLOBAL__N__cc8a2c62_4_k_cu_5b85a8c7_237336ignoreE,@object
	.size		_ZN40_INTERNAL_cc8a2c62_4_k_cu_5b85a8c7_237334cuda3std3__442_GLOBAL__N__cc8a2c62_4_k_cu_5b85a8c7_237336ignoreE,(_ZN40_INTERNAL_cc8a2c62_4_k_cu_5b85a8c7_237334cute7productE - _ZN40_INTERNAL_cc8a2c62_4_k_cu_5b85a8c7_237334cuda3std3__442_GLOBAL__N__cc8a2c62_4_k_cu_5b85a8c7_237336ignoreE)
_ZN40_INTERNAL_cc8a2c62_4_k_cu_5b85a8c7_237334cuda3std3__442_GLOBAL__N__cc8a2c62_4_k_cu_5b85a8c7_237336ignoreE:
	.zero		1
	.type		_ZN40_INTERNAL_cc8a2c62_4_k_cu_5b85a8c7_237334cute7productE,@object
	.size		_ZN40_INTERNAL_cc8a2c62_4_k_cu_5b85a8c7_237334cute7productE,(_ZN40_INTERNAL_cc8a2c62_4_k_cu_5b85a8c7_237334cuda3std3__45__cpo3endE - _ZN40_INTERNAL_cc8a2c62_4_k_cu_5b85a8c7_237334cute7productE)
_ZN40_INTERNAL_cc8a2c62_4_k_cu_5b85a8c7_237334cute7productE:
	.zero		1
	.type		_ZN40_INTERNAL_cc8a2c62_4_k_cu_5b85a8c7_237334cuda3std3__45__cpo3endE,@object
	.size		_ZN40_INTERNAL_cc8a2c62_4_k_cu_5b85a8c7_237334cuda3std3__45__cpo3endE,(_ZN40_INTERNAL_cc8a2c62_4_k_cu_5b85a8c7_237334cuda3std3__419piecewise_constructE - _ZN40_INTERNAL_cc8a2c62_4_k_cu_5b85a8c7_237334cuda3std3__45__cpo3endE)
_ZN40_INTERNAL_cc8a2c62_4_k_cu_5b85a8c7_237334cuda3std3__45__cpo3endE:
	.zero		1
	.type		_ZN40_INTERNAL_cc8a2c62_4_k_cu_5b85a8c7_237334cuda3std3__419piecewise_constructE,@object
	.size		_ZN40_INTERNAL_cc8a2c62_4_k_cu_5b85a8c7_237334cuda3std3__419piecewise_constructE,(_ZN40_INTERNAL_cc8a2c62_4_k_cu_5b85a8c7_237334cuda3std3__45__cpo4cendE - _ZN40_INTERNAL_cc8a2c62_4_k_cu_5b85a8c7_237334cuda3std3__419piecewise_constructE)
_ZN40_INTERNAL_cc8a2c62_4_k_cu_5b85a8c7_237334cuda3std3__419piecewise_constructE:
	.zero		1
	.type		_ZN40_INTERNAL_cc8a2c62_4_k_cu_5b85a8c7_237334cuda3std3__45__cpo4cendE,@object
	.size		_ZN40_INTERNAL_cc8a2c62_4_k_cu_5b85a8c7_237334cuda3std3__45__cpo4cendE,(_ZN40_INTERNAL_cc8a2c62_4_k_cu_5b85a8c7_237334cuda3std6ranges3__45__cpo4swapE - _ZN40_INTERNAL_cc8a2c62_4_k_cu_5b85a8c7_237334cuda3std3__45__cpo4cendE)
_ZN40_INTERNAL_cc8a2c62_4_k_cu_5b85a8c7_237334cuda3std3__45__cpo4cendE:
	.zero		1
	.type		_ZN40_INTERNAL_cc8a2c62_4_k_cu_5b85a8c7_237334cuda3std6ranges3__45__cpo4swapE,@object
	.size		_ZN40_INTERNAL_cc8a2c62_4_k_cu_5b85a8c7_237334cuda3std6ranges3__45__cpo4swapE,(.L_8 - _ZN40_INTERNAL_cc8a2c62_4_k_cu_5b85a8c7_237334cuda3std6ranges3__45__cpo4swapE)
_ZN40_INTERNAL_cc8a2c62_4_k_cu_5b85a8c7_237334cuda3std6ranges3__45__cpo4swapE:
	.zero		1
.L_8:


//--------------------- .nv.constant0._ZN7cutlass13device_kernelINS_4gemm6kernel13GemmUniversalIN4cute5tupleIJiiiiEEENS1_10collective13CollectiveMmaINS1_34MainloopSm90TmaGmmaWarpSpecializedILi7ENS5_IJNS4_1CILi4EEENSA_ILi2EEENSA_ILi1EEEEEENS1_32KernelTmaWarpSpecializedPingpongEEENS5_IJNSA_ILi64EEESH_SH_EEENS_10tfloat32_tENS5_IJlSD_lEEESJ_SK_NS4_8TiledMMAINS4_8MMA_AtomIJNS4_4SM904GMMA29MMA_64x64x8_F32TF32TF32_SS_TNILNSO_7ScaleInE1ELSQ_1EEEEEENS4_6LayoutINS5_IJSD_SD_SD_EEENS5_IJNSA_ILi0EEESV_SV_EEEEENS5_IJNS4_10UnderscoreESY_SY_EEEEENS4_23SM90_TMA_LOAD_MULTICASTENS4_14ComposedLayoutINS4_7SwizzleILi3ELi4ELi3EEENS4_18smem_ptr_flag_bitsILi32EEENST_INS5_IJNSA_ILi8EEENSA_ILi32EEEEEENS5_IJS18_SD_EEEEEEEvNS4_8identityES11_S1C_vS1D_EENS_8epilogue10collective6detail29Sm90TmaWarpSpecializedAdapterINS1G_15DefaultEpilogueISJ_SK_SK_NS1F_6thread17LinearCombinationISJ_Li1EffLNS1K_9ScaleType4KindE0ELNS_15FloatRoundStyleE2ESJ_EENS1_15EpilogueDefaultEEEEEvvEEEEvNT_6ParamsE --------------------------
	.section	.nv.constant0._ZN7cutlass13device_kernelINS_4gemm6kernel13GemmUniversalIN4cute5tupleIJiiiiEEENS1_10collective13CollectiveMmaINS1_34MainloopSm90TmaGmmaWarpSpecializedILi7ENS5_IJNS4_1CILi4EEENSA_ILi2EEENSA_ILi1EEEEEENS1_32KernelTmaWarpSpecializedPingpongEEENS5_IJNSA_ILi64EEESH_SH_EEENS_10tfloat32_tENS5_IJlSD_lEEESJ_SK_NS4_8TiledMMAINS4_8MMA_AtomIJNS4_4SM904GMMA29MMA_64x64x8_F32TF32TF32_SS_TNILNSO_7ScaleInE1ELSQ_1EEEEEENS4_6LayoutINS5_IJSD_SD_SD_EEENS5_IJNSA_ILi0EEESV_SV_EEEEENS5_IJNS4_10UnderscoreESY_SY_EEEEENS4_23SM90_TMA_LOAD_MULTICASTENS4_14ComposedLayoutINS4_7SwizzleILi3ELi4ELi3EEENS4_18smem_ptr_flag_bitsILi32EEENST_INS5_IJNSA_ILi8EEENSA_ILi32EEEEEENS5_IJS18_SD_EEEEEEEvNS4_8identityES11_S1C_vS1D_EENS_8epilogue10collective6detail29Sm90TmaWarpSpecializedAdapterINS1G_15DefaultEpilogueISJ_SK_SK_NS1F_6thread17LinearCombinationISJ_Li1EffLNS1K_9ScaleType4KindE0ELNS_15FloatRoundStyleE2ESJ_EENS1_15EpilogueDefaultEEEEEvvEEEEvNT_6ParamsE,"a",@progbits
	.sectionflags	@""
	.align	4
.nv.constant0._ZN7cutlass13device_kernelINS_4gemm6kernel13GemmUniversalIN4cute5tupleIJiiiiEEENS1_10collective13CollectiveMmaINS1_34MainloopSm90TmaGmmaWarpSpecializedILi7ENS5_IJNS4_1CILi4EEENSA_ILi2EEENSA_ILi1EEEEEENS1_32KernelTmaWarpSpecializedPingpongEEENS5_IJNSA_ILi64EEESH_SH_EEENS_10tfloat32_tENS5_IJlSD_lEEESJ_SK_NS4_8TiledMMAINS4_8MMA_AtomIJNS4_4SM904GMMA29MMA_64x64x8_F32TF32TF32_SS_TNILNSO_7ScaleInE1ELSQ_1EEEEEENS4_6LayoutINS5_IJSD_SD_SD_EEENS5_IJNSA_ILi0EEESV_SV_EEEEENS5_IJNS4_10UnderscoreESY_SY_EEEEENS4_23SM90_TMA_LOAD_MULTICASTENS4_14ComposedLayoutINS4_7SwizzleILi3ELi4ELi3EEENS4_18smem_ptr_flag_bitsILi32EEENST_INS5_IJNSA_ILi8EEENSA_ILi32EEEEEENS5_IJS18_SD_EEEEEEEvNS4_8identityES11_S1C_vS1D_EENS_8epilogue10collective6detail29Sm90TmaWarpSpecializedAdapterINS1G_15DefaultEpilogueISJ_SK_SK_NS1F_6thread17LinearCombinationISJ_Li1EffLNS1K_9ScaleType4KindE0ELNS_15FloatRoundStyleE2ESJ_EENS1_15EpilogueDefaultEEEEEvvEEEEvNT_6ParamsE:
	.zero		1664


//--------------------- SYMBOLS --------------------------

	.type		.nv.reservedSmem.offset0,@object
	.size		.nv.reservedSmem.offset0,0x4
	.type		__assertfail,@function
